	.target	sm_100a

	.elftype	@"ET_EXEC"


//--------------------- .note.nv.tkinfo           --------------------------
	.section	.note.nv.tkinfo,"",@"SHT_NOTE"
	.sectionflags	@"SHF_NOTE_NV_TKINFO"
	.tkinfo
        /*0018*/ 	.word	0x00000002
        /*0030*/ 	.string	""
        /*0030*/ 	.string	"ptxas"
        /*0030*/ 	.string	"Cuda compilation tools, release 13.0, V13.0.88"
        /*0030*/ 	.string	"Build cuda_13.0.r13.0/compiler.36424714_0"
        /*0030*/ 	.string	"-arch sm_100a -m 64 "



//--------------------- .note.nv.cuinfo           --------------------------
	.section	.note.nv.cuinfo,"",@"SHT_NOTE"
	.sectionflags	@"SHF_NOTE_NV_CUINFO"
        /*0018*/ 	.short	0x0002
        /*001a*/ 	.short	0x0064
        /*001c*/ 	.short	0x0082
	.zero		2


//--------------------- .nv.info                  --------------------------
	.section	.nv.info,"",@"SHT_CUDA_INFO"
	.align	4


	//----- nvinfo : EIATTR_REGCOUNT
	.align		4
        /*0000*/ 	.byte	0x04, 0x2f
        /*0002*/ 	.short	(.L_16 - .L_15)
	.align		4
.L_15:
        /*0004*/ 	.word	index@(_ZN7cutlass13device_kernelINS_4gemm6kernel13GemmUniversalIN4cute5tupleIJiiiiEEENS1_10collective13CollectiveMmaINS1_35MainloopSm100TmaUmmaWarpSpecializedILi24ELi2ELi4ENS5_IJNS4_1CILi1EEESB_SB_EEEEENS5_IJNSA_ILi64EEENSA_ILi80EEESE_EEENS_12float_e4m3_tENS5_IJlSB_lEEESH_SI_NS4_8TiledMMAINS4_8MMA_AtomIJNS4_10MMA_TraitsINS4_19SM100_MMA_F8F6F4_SSEJSH_SH_fSE_SF_NS4_17integral_constantINS4_4UMMA5MajorELSP_0EEESQ_NSN_INSO_7ScaleInELSR_0EEESS_EEEEEENS4_6LayoutISC_NS5_IJNSA_ILi0EEESW_SW_EEEEENS5_IJNS4_10UnderscoreESZ_SZ_EEEEENS4_13SM90_TMA_LOADENS4_14ComposedLayoutINS4_7SwizzleILi2ELi4ELi3EEENS4_18smem_ptr_flag_bitsILi8EEENSV_INS5_IJNSA_ILi8EEESE_EEENS5_IJSE_SB_EEEEEEEvNS4_8identityES12_S1C_vS1D_EENS_8epilogue10collective18CollectiveEpilogueINS1F_23Sm100TmaWarpSpecializedILi1ELi1ELi40ELb0ELb0EEEJSG_NS5_IJNSV_ISE_SB_EENSV_ISF_SB_EEEEESH_SI_SH_SI_NS1F_6fusion15FusionCallbacksIS1J_NS1N_17LinearCombinationISH_fSH_fLNS_15FloatRoundStyleE2EEESG_S1M_JEEENS4_5SM1004TMEM4LOAD25SM100_TMEM_LOAD_16dp32b8xES12_NS13_INS14_ILi0ELi4ELi3EEES17_NSV_INS5_IJS18_NSA_ILi16EEEEEENS5_IJS1Y_SB_EEEEEEENS4_39AutoVectorizingCopyWithAssumedAlignmentILi128EEENS4_14SM90_TMA_STOREES22_S24_S24_EEEvvEEEEvNT_6ParamsE)
        /*0008*/ 	.word	0x0000007e


	//----- nvinfo : EIATTR_FRAME_SIZE
	.align		4
.L_16:
        /*000c*/ 	.byte	0x04, 0x11
        /*000e*/ 	.short	(.L_18 - .L_17)
	.align		4
.L_17:
        /*0010*/ 	.word	index@($__internal_2_$__cuda_sm10x_tcgen05_guardrail_trap_unallocated_columns_being_dealloced)
        /*0014*/ 	.word	0x00000000


	//----- nvinfo : EIATTR_FRAME_SIZE
	.align		4
.L_18:
        /*0018*/ 	.byte	0x04, 0x11
        /*001a*/ 	.short	(.L_20 - .L_19)
	.align		4
.L_19:
        /*001c*/ 	.word	index@($__internal_1_$__cuda_sm10x_tcgen05_guardrail_trap_phase_invalid_during_alloc)
        /*0020*/ 	.word	0x00000000


	//----- nvinfo : EIATTR_FRAME_SIZE
	.align		4
.L_20:
        /*0024*/ 	.byte	0x04, 0x11
        /*0026*/ 	.short	(.L_22 - .L_21)
	.align		4
.L_21:
        /*0028*/ 	.word	index@($__internal_0_$__cuda_sm10x_tcgen05_guardrail_trap_col_being_dealloced_not_returned_by_alloc)
        /*002c*/ 	.word	0x00000000


	//----- nvinfo : EIATTR_FRAME_SIZE
	.align		4
.L_22:
        /*0030*/ 	.byte	0x04, 0x11
        /*0032*/ 	.short	(.L_24 - .L_23)
	.align		4
.L_23:
        /*0034*/ 	.word	index@(_ZN7cutlass13device_kernelINS_4gemm6kernel13GemmUniversalIN4cute5tupleIJiiiiEEENS1_10collective13CollectiveMmaINS1_35MainloopSm100TmaUmmaWarpSpecializedILi24ELi2ELi4ENS5_IJNS4_1CILi1EEESB_SB_EEEEENS5_IJNSA_ILi64EEENSA_ILi80EEESE_EEENS_12float_e4m3_tENS5_IJlSB_lEEESH_SI_NS4_8TiledMMAINS4_8MMA_AtomIJNS4_10MMA_TraitsINS4_19SM100_MMA_F8F6F4_SSEJSH_SH_fSE_SF_NS4_17integral_constantINS4_4UMMA5MajorELSP_0EEESQ_NSN_INSO_7ScaleInELSR_0EEESS_EEEEEENS4_6LayoutISC_NS5_IJNSA_ILi0EEESW_SW_EEEEENS5_IJNS4_10UnderscoreESZ_SZ_EEEEENS4_13SM90_TMA_LOADENS4_14ComposedLayoutINS4_7SwizzleILi2ELi4ELi3EEENS4_18smem_ptr_flag_bitsILi8EEENSV_INS5_IJNSA_ILi8EEESE_EEENS5_IJSE_SB_EEEEEEEvNS4_8identityES12_S1C_vS1D_EENS_8epilogue10collective18CollectiveEpilogueINS1F_23Sm100TmaWarpSpecializedILi1ELi1ELi40ELb0ELb0EEEJSG_NS5_IJNSV_ISE_SB_EENSV_ISF_SB_EEEEESH_SI_SH_SI_NS1F_6fusion15FusionCallbacksIS1J_NS1N_17LinearCombinationISH_fSH_fLNS_15FloatRoundStyleE2EEESG_S1M_JEEENS4_5SM1004TMEM4LOAD25SM100_TMEM_LOAD_16dp32b8xES12_NS13_INS14_ILi0ELi4ELi3EEES17_NSV_INS5_IJS18_NSA_ILi16EEEEEENS5_IJS1Y_SB_EEEEEEENS4_39AutoVectorizingCopyWithAssumedAlignmentILi128EEENS4_14SM90_TMA_STOREES22_S24_S24_EEEvvEEEEvNT_6ParamsE)
        /*0038*/ 	.word	0x00000000


	//----- nvinfo : EIATTR_MIN_STACK_SIZE
	.align		4
.L_24:
        /*003c*/ 	.byte	0x04, 0x12
        /*003e*/ 	.short	(.L_26 - .L_25)
	.align		4
.L_25:
        /*0040*/ 	.word	index@(_ZN7cutlass13device_kernelINS_4gemm6kernel13GemmUniversalIN4cute5tupleIJiiiiEEENS1_10collective13CollectiveMmaINS1_35MainloopSm100TmaUmmaWarpSpecializedILi24ELi2ELi4ENS5_IJNS4_1CILi1EEESB_SB_EEEEENS5_IJNSA_ILi64EEENSA_ILi80EEESE_EEENS_12float_e4m3_tENS5_IJlSB_lEEESH_SI_NS4_8TiledMMAINS4_8MMA_AtomIJNS4_10MMA_TraitsINS4_19SM100_MMA_F8F6F4_SSEJSH_SH_fSE_SF_NS4_17integral_constantINS4_4UMMA5MajorELSP_0EEESQ_NSN_INSO_7ScaleInELSR_0EEESS_EEEEEENS4_6LayoutISC_NS5_IJNSA_ILi0EEESW_SW_EEEEENS5_IJNS4_10UnderscoreESZ_SZ_EEEEENS4_13SM90_TMA_LOADENS4_14ComposedLayoutINS4_7SwizzleILi2ELi4ELi3EEENS4_18smem_ptr_flag_bitsILi8EEENSV_INS5_IJNSA_ILi8EEESE_EEENS5_IJSE_SB_EEEEEEEvNS4_8identityES12_S1C_vS1D_EENS_8epilogue10collective18CollectiveEpilogueINS1F_23Sm100TmaWarpSpecializedILi1ELi1ELi40ELb0ELb0EEEJSG_NS5_IJNSV_ISE_SB_EENSV_ISF_SB_EEEEESH_SI_SH_SI_NS1F_6fusion15FusionCallbacksIS1J_NS1N_17LinearCombinationISH_fSH_fLNS_15FloatRoundStyleE2EEESG_S1M_JEEENS4_5SM1004TMEM4LOAD25SM100_TMEM_LOAD_16dp32b8xES12_NS13_INS14_ILi0ELi4ELi3EEES17_NSV_INS5_IJS18_NSA_ILi16EEEEEENS5_IJS1Y_SB_EEEEEEENS4_39AutoVectorizingCopyWithAssumedAlignmentILi128EEENS4_14SM90_TMA_STOREES22_S24_S24_EEEvvEEEEvNT_6ParamsE)
        /*0044*/ 	.word	0x00000000
.L_26:


//--------------------- .nv.compat                --------------------------
	.section	.nv.compat,"",@"SHT_CUDA_COMPAT_INFO"
	.align	4
        /*0000*/ 	.byte	0x02, 0x09, 0x01, 0x00, 0x02, 0x02, 0x02, 0x00, 0x02, 0x05, 0x05, 0x00, 0x03, 0x07, 0x01, 0x01
        /*0010*/ 	.byte	0x02, 0x03, 0x01, 0x00, 0x02, 0x06, 0x01, 0x00, 0x04, 0x0b, 0x08, 0x00, 0x09, 0x00, 0x00, 0x00
        /*0020*/ 	.byte	0x00, 0x00, 0x00, 0x00


//--------------------- .nv.info._ZN7cutlass13device_kernelINS_4gemm6kernel13GemmUniversalIN4cute5tupleIJiiiiEEENS1_10collective13CollectiveMmaINS1_35MainloopSm100TmaUmmaWarpSpecializedILi24ELi2ELi4ENS5_IJNS4_1CILi1EEESB_SB_EEEEENS5_IJNSA_ILi64EEENSA_ILi80EEESE_EEENS_12float_e4m3_tENS5_IJlSB_lEEESH_SI_NS4_8TiledMMAINS4_8MMA_AtomIJNS4_10MMA_TraitsINS4_19SM100_MMA_F8F6F4_SSEJSH_SH_fSE_SF_NS4_17integral_constantINS4_4UMMA5MajorELSP_0EEESQ_NSN_INSO_7ScaleInELSR_0EEESS_EEEEEENS4_6LayoutISC_NS5_IJNSA_ILi0EEESW_SW_EEEEENS5_IJNS4_10UnderscoreESZ_SZ_EEEEENS4_13SM90_TMA_LOADENS4_14ComposedLayoutINS4_7SwizzleILi2ELi4ELi3EEENS4_18smem_ptr_flag_bitsILi8EEENSV_INS5_IJNSA_ILi8EEESE_EEENS5_IJSE_SB_EEEEEEEvNS4_8identityES12_S1C_vS1D_EENS_8epilogue10collective18CollectiveEpilogueINS1F_23Sm100TmaWarpSpecializedILi1ELi1ELi40ELb0ELb0EEEJSG_NS5_IJNSV_ISE_SB_EENSV_ISF_SB_EEEEESH_SI_SH_SI_NS1F_6fusion15FusionCallbacksIS1J_NS1N_17LinearCombinationISH_fSH_fLNS_15FloatRoundStyleE2EEESG_S1M_JEEENS4_5SM1004TMEM4LOAD25SM100_TMEM_LOAD_16dp32b8xES12_NS13_INS14_ILi0ELi4ELi3EEES17_NSV_INS5_IJS18_NSA_ILi16EEEEEENS5_IJS1Y_SB_EEEEEEENS4_39AutoVectorizingCopyWithAssumedAlignmentILi128EEENS4_14SM90_TMA_STOREES22_S24_S24_EEEvvEEEEvNT_6ParamsE --------------------------
	.section	.nv.info._ZN7cutlass13device_kernelINS_4gemm6kernel13GemmUniversalIN4cute5tupleIJiiiiEEENS1_10collective13CollectiveMmaINS1_35MainloopSm100TmaUmmaWarpSpecializedILi24ELi2ELi4ENS5_IJNS4_1CILi1EEESB_SB_EEEEENS5_IJNSA_ILi64EEENSA_ILi80EEESE_EEENS_12float_e4m3_tENS5_IJlSB_lEEESH_SI_NS4_8TiledMMAINS4_8MMA_AtomIJNS4_10MMA_TraitsINS4_19SM100_MMA_F8F6F4_SSEJSH_SH_fSE_SF_NS4_17integral_constantINS4_4UMMA5MajorELSP_0EEESQ_NSN_INSO_7ScaleInELSR_0EEESS_EEEEEENS4_6LayoutISC_NS5_IJNSA_ILi0EEESW_SW_EEEEENS5_IJNS4_10UnderscoreESZ_SZ_EEEEENS4_13SM90_TMA_LOADENS4_14ComposedLayoutINS4_7SwizzleILi2ELi4ELi3EEENS4_18smem_ptr_flag_bitsILi8EEENSV_INS5_IJNSA_ILi8EEESE_EEENS5_IJSE_SB_EEEEEEEvNS4_8identityES12_S1C_vS1D_EENS_8epilogue10collective18CollectiveEpilogueINS1F_23Sm100TmaWarpSpecializedILi1ELi1ELi40ELb0ELb0EEEJSG_NS5_IJNSV_ISE_SB_EENSV_ISF_SB_EEEEESH_SI_SH_SI_NS1F_6fusion15FusionCallbacksIS1J_NS1N_17LinearCombinationISH_fSH_fLNS_15FloatRoundStyleE2EEESG_S1M_JEEENS4_5SM1004TMEM4LOAD25SM100_TMEM_LOAD_16dp32b8xES12_NS13_INS14_ILi0ELi4ELi3EEES17_NSV_INS5_IJS18_NSA_ILi16EEEEEENS5_IJS1Y_SB_EEEEEEENS4_39AutoVectorizingCopyWithAssumedAlignmentILi128EEENS4_14SM90_TMA_STOREES22_S24_S24_EEEvvEEEEvNT_6ParamsE,"",@"SHT_CUDA_INFO"
	.sectionflags	@""
	.align	4


	//----- nvinfo : EIATTR_CUDA_API_VERSION
	.align		4
        /*0000*/ 	.byte	0x04, 0x37
        /*0002*/ 	.short	(.L_28 - .L_27)
.L_27:
        /*0004*/ 	.word	0x00000082


	//----- nvinfo : EIATTR_KPARAM_INFO
	.align		4
.L_28:
        /*0008*/ 	.byte	0x04, 0x17
        /*000a*/ 	.short	(.L_30 - .L_29)
.L_29:
        /*000c*/ 	.word	0x00000000
        /*0010*/ 	.short	0x0000
        /*0012*/ 	.short	0x0000
        /*0014*/ 	.byte	0x00, 0xf0, 0x01, 0x20


	//----- nvinfo : EIATTR_AT_ENTRY_FRAGMENTS
	.align		4
.L_30:
        /*0018*/ 	.byte	0x04, 0x4f
        /*001a*/ 	.short	(.L_32 - .L_31)


	//   ....[0]....
.L_31:
        /*001c*/ 	.word	0x00000006


	//----- nvinfo : EIATTR_RESERVED_SMEM_USED
	.align		4
.L_32:
        /*0020*/ 	.byte	0x01, 0x41
	.zero		2


	//----- nvinfo : EIATTR_SPARSE_MMA_MASK
	.align		4
        /*0024*/ 	.byte	0x03, 0x50
        /*0026*/ 	.short	0x0000


	//----- nvinfo : EIATTR_TCGEN05_1CTA_USED
	.align		4
        /*0028*/ 	.byte	0x01, 0x51
	.zero		2


	//----- nvinfo : EIATTR_MAXREG_COUNT
	.align		4
        /*002c*/ 	.byte	0x03, 0x1b
        /*002e*/ 	.short	0x00ff


	//----- nvinfo : EIATTR_NUM_BARRIERS
	.align		4
        /*0030*/ 	.byte	0x02, 0x4c
        /*0032*/ 	.byte	0x07
	.zero		1


	//----- nvinfo : EIATTR_EXTERNS
	.align		4
        /*0034*/ 	.byte	0x04, 0x0f
        /*0036*/ 	.short	(.L_34 - .L_33)


	//   ....[0]....
	.align		4
.L_33:
        /*0038*/ 	.word	index@(__assertfail)


	//----- nvinfo : EIATTR_MERCURY_ISA_VERSION
	.align		4
.L_34:
        /*003c*/ 	.byte	0x03, 0x5f
        /*003e*/ 	.short	0x0101


	//----- nvinfo : EIATTR_INT_WARP_WIDE_INSTR_OFFSETS
	.align		4
        /*0040*/ 	.byte	0x04, 0x31
        /*0042*/ 	.short	(.L_36 - .L_35)


	//   ....[0]....
.L_35:
        /*0044*/ 	.word	0x00002020


	//   ....[1]....
        /*0048*/ 	.word	0x00004520


	//   ....[2]....
        /*004c*/ 	.word	0x00004540


	//   ....[3]....
        /*0050*/ 	.word	0x00004570


	//   ....[4]....
        /*0054*/ 	.word	0x00004fb0


	//   ....[5]....
        /*0058*/ 	.word	0x00005040


	//   ....[6]....
        /*005c*/ 	.word	0x00005070


	//   ....[7]....
        /*0060*/ 	.word	0x000050b0


	//   ....[8]....
        /*0064*/ 	.word	0x00005230


	//   ....[9]....
        /*0068*/ 	.word	0x00005250


	//----- nvinfo : EIATTR_COOP_GROUP_MASK_REGIDS
	.align		4
.L_36:
        /*006c*/ 	.byte	0x04, 0x29
        /*006e*/ 	.short	(.L_38 - .L_37)


	//   ....[0]....
.L_37:
        /*0070*/ 	.word	0xffffffff


	//   ....[1]....
        /*0074*/ 	.word	0xffffffff


	//   ....[2]....
        /*0078*/ 	.word	0xffffffff


	//   ....[3]....
        /*007c*/ 	.word	0xffffffff


	//   ....[4]....
        /*0080*/ 	.word	0xffffffff


	//   ....[5]....
        /*0084*/ 	.word	0xffffffff


	//   ....[6]....
        /*0088*/ 	.word	0xffffffff


	//   ....[7]....
        /*008c*/ 	.word	0xffffffff


	//   ....[8]....
        /*0090*/ 	.word	0xffffffff


	//   ....[9]....
        /*0094*/ 	.word	0xffffffff


	//   ....[10]....
        /*0098*/ 	.word	0xffffffff


	//   ....[11]....
        /*009c*/ 	.word	0xffffffff


	//   ....[12]....
        /*00a0*/ 	.word	0xffffffff


	//----- nvinfo : EIATTR_COOP_GROUP_INSTR_OFFSETS
	.align		4
.L_38:
        /*00a4*/ 	.byte	0x04, 0x28
        /*00a6*/ 	.short	(.L_40 - .L_39)


	//   ....[0]....
.L_39:
        /*00a8*/ 	.word	0x00000090


	//   ....[1]....
        /*00ac*/ 	.word	0x000004c0


	//   ....[2]....
        /*00b0*/ 	.word	0x000008e0


	//   ....[3]....
        /*00b4*/ 	.word	0x00000a20


	//   ....[4]....
        /*00b8*/ 	.word	0x00000b20


	//   ....[5]....
        /*00bc*/ 	.word	0x00000c90


	//   ....[6]....
        /*00c0*/ 	.word	0x00000e30


	//   ....[7]....
        /*00c4*/ 	.word	0x00001f00


	//   ....[8]....
        /*00c8*/ 	.word	0x00003820


	//   ....[9]....
        /*00cc*/ 	.word	0x00003a30


	//   ....[10]....
        /*00d0*/ 	.word	0x00003a60


	//   ....[11]....
        /*00d4*/ 	.word	0x00004400


	//   ....[12]....
        /*00d8*/ 	.word	0x00004630


	//----- nvinfo : EIATTR_VRC_CTA_INIT_COUNT
	.align		4
.L_40:
        /*00dc*/ 	.byte	0x02, 0x4a
        /*00de*/ 	.byte	0x80
	.zero		1


	//----- nvinfo : EIATTR_SYSCALL_OFFSETS
	.align		4
        /*00e0*/ 	.byte	0x04, 0x46
        /*00e2*/ 	.short	(.L_42 - .L_41)


	//   ....[0]....
.L_41:
        /*00e4*/ 	.word	0x00006280


	//   ....[1]....
        /*00e8*/ 	.word	0x00006400


	//   ....[2]....
        /*00ec*/ 	.word	0x00006580


	//   ....[3]....
        /*00f0*/ 	.word	0x00006700


	//   ....[4]....
        /*00f4*/ 	.word	0x00006880


	//----- nvinfo : EIATTR_MBARRIER_INSTR_OFFSETS
	.align		4
.L_42:
        /*00f8*/ 	.byte	0x04, 0x39
        /*00fa*/ 	.short	(.L_44 - .L_43)


	//   ....[0]....
.L_43:
        /*00fc*/ 	.word	0x000005c0
        /*0100*/ 	.word	0x000000ff
        /*0104*/ 	.word	0x00000000
        /*0108*/ 	.short	0x0100
        /*010a*/ 	.byte	0x05
	.zero		1


	//   ....[1]....
        /*010c*/ 	.word	0x000005d0
        /*0110*/ 	.word	0x000000ff
        /*0114*/ 	.word	0x000000c0
        /*0118*/ 	.short	0x0100
        /*011a*/ 	.byte	0x05
	.zero		1


	//   ....[2]....
        /*011c*/ 	.word	0x000005e0
        /*0120*/ 	.word	0x000000ff
        /*0124*/ 	.word	0x00000008
        /*0128*/ 	.short	0x0100
        /*012a*/ 	.byte	0x05
	.zero		1


	//   ....[3]....
        /*012c*/ 	.word	0x000005f0
        /*0130*/ 	.word	0x000000ff
        /*0134*/ 	.word	0x000000c8
        /*0138*/ 	.short	0x0100
        /*013a*/ 	.byte	0x05
	.zero		1


	//   ....[4]....
        /*013c*/ 	.word	0x00000600
        /*0140*/ 	.word	0x000000ff
        /*0144*/ 	.word	0x00000010
        /*0148*/ 	.short	0x0100
        /*014a*/ 	.byte	0x05
	.zero		1


	//   ....[5]....
        /*014c*/ 	.word	0x00000610
        /*0150*/ 	.word	0x000000ff
        /*0154*/ 	.word	0x000000d0
        /*0158*/ 	.short	0x0100
        /*015a*/ 	.byte	0x05
	.zero		1


	//   ....[6]....
        /*015c*/ 	.word	0x00000620
        /*0160*/ 	.word	0x000000ff
        /*0164*/ 	.word	0x00000018
        /*0168*/ 	.short	0x0100
        /*016a*/ 	.byte	0x05
	.zero		1


	//   ....[7]....
        /*016c*/ 	.word	0x00000630
        /*0170*/ 	.word	0x000000ff
        /*0174*/ 	.word	0x000000d8
        /*0178*/ 	.short	0x0100
        /*017a*/ 	.byte	0x05
	.zero		1


	//   ....[8]....
        /*017c*/ 	.word	0x00000640
        /*0180*/ 	.word	0x000000ff
        /*0184*/ 	.word	0x00000020
        /*0188*/ 	.short	0x0100
        /*018a*/ 	.byte	0x05
	.zero		1


	//   ....[9]....
        /*018c*/ 	.word	0x00000650
        /*0190*/ 	.word	0x000000ff
        /*0194*/ 	.word	0x000000e0
        /*0198*/ 	.short	0x0100
        /*019a*/ 	.byte	0x05
	.zero		1


	//   ....[10]....
        /*019c*/ 	.word	0x00000660
        /*01a0*/ 	.word	0x000000ff
        /*01a4*/ 	.word	0x00000028
        /*01a8*/ 	.short	0x0100
        /*01aa*/ 	.byte	0x05
	.zero		1


	//   ....[11]....
        /*01ac*/ 	.word	0x00000670
        /*01b0*/ 	.word	0x000000ff
        /*01b4*/ 	.word	0x000000e8
        /*01b8*/ 	.short	0x0100
        /*01ba*/ 	.byte	0x05
	.zero		1


	//   ....[12]....
        /*01bc*/ 	.word	0x00000680
        /*01c0*/ 	.word	0x000000ff
        /*01c4*/ 	.word	0x00000030
        /*01c8*/ 	.short	0x0100
        /*01ca*/ 	.byte	0x05
	.zero		1


	//   ....[13]....
        /*01cc*/ 	.word	0x00000690
        /*01d0*/ 	.word	0x000000ff
        /*01d4*/ 	.word	0x000000f0
        /*01d8*/ 	.short	0x0100
        /*01da*/ 	.byte	0x05
	.zero		1


	//   ....[14]....
        /*01dc*/ 	.word	0x000006a0
        /*01e0*/ 	.word	0x000000ff
        /*01e4*/ 	.word	0x00000038
        /*01e8*/ 	.short	0x0100
        /*01ea*/ 	.byte	0x05
	.zero		1


	//   ....[15]....
        /*01ec*/ 	.word	0x000006b0
        /*01f0*/ 	.word	0x000000ff
        /*01f4*/ 	.word	0x000000f8
        /*01f8*/ 	.short	0x0100
        /*01fa*/ 	.byte	0x05
	.zero		1


	//   ....[16]....
        /*01fc*/ 	.word	0x000006c0
        /*0200*/ 	.word	0x000000ff
        /*0204*/ 	.word	0x00000040
        /*0208*/ 	.short	0x0100
        /*020a*/ 	.byte	0x05
	.zero		1


	//   ....[17]....
        /*020c*/ 	.word	0x000006d0
        /*0210*/ 	.word	0x000000ff
        /*0214*/ 	.word	0x00000100
        /*0218*/ 	.short	0x0100
        /*021a*/ 	.byte	0x05
	.zero		1


	//   ....[18]....
        /*021c*/ 	.word	0x000006e0
        /*0220*/ 	.word	0x000000ff
        /*0224*/ 	.word	0x00000048
        /*0228*/ 	.short	0x0100
        /*022a*/ 	.byte	0x05
	.zero		1


	//   ....[19]....
        /*022c*/ 	.word	0x000006f0
        /*0230*/ 	.word	0x000000ff
        /*0234*/ 	.word	0x00000108
        /*0238*/ 	.short	0x0100
        /*023a*/ 	.byte	0x05
	.zero		1


	//   ....[20]....
        /*023c*/ 	.word	0x00000700
        /*0240*/ 	.word	0x000000ff
        /*0244*/ 	.word	0x00000050
        /*0248*/ 	.short	0x0100
        /*024a*/ 	.byte	0x05
	.zero		1


	//   ....[21]....
        /*024c*/ 	.word	0x00000710
        /*0250*/ 	.word	0x000000ff
        /*0254*/ 	.word	0x00000110
        /*0258*/ 	.short	0x0100
        /*025a*/ 	.byte	0x05
	.zero		1


	//   ....[22]....
        /*025c*/ 	.word	0x00000720
        /*0260*/ 	.word	0x000000ff
        /*0264*/ 	.word	0x00000058
        /*0268*/ 	.short	0x0100
        /*026a*/ 	.byte	0x05
	.zero		1


	//   ....[23]....
        /*026c*/ 	.word	0x00000730
        /*0270*/ 	.word	0x000000ff
        /*0274*/ 	.word	0x00000118
        /*0278*/ 	.short	0x0100
        /*027a*/ 	.byte	0x05
	.zero		1


	//   ....[24]....
        /*027c*/ 	.word	0x00000740
        /*0280*/ 	.word	0x000000ff
        /*0284*/ 	.word	0x00000060
        /*0288*/ 	.short	0x0100
        /*028a*/ 	.byte	0x05
	.zero		1


	//   ....[25]....
        /*028c*/ 	.word	0x00000750
        /*0290*/ 	.word	0x000000ff
        /*0294*/ 	.word	0x00000120
        /*0298*/ 	.short	0x0100
        /*029a*/ 	.byte	0x05
	.zero		1


	//   ....[26]....
        /*029c*/ 	.word	0x00000760
        /*02a0*/ 	.word	0x000000ff
        /*02a4*/ 	.word	0x00000068
        /*02a8*/ 	.short	0x0100
        /*02aa*/ 	.byte	0x05
	.zero		1


	//   ....[27]....
        /*02ac*/ 	.word	0x00000770
        /*02b0*/ 	.word	0x000000ff
        /*02b4*/ 	.word	0x00000128
        /*02b8*/ 	.short	0x0100
        /*02ba*/ 	.byte	0x05
	.zero		1


	//   ....[28]....
        /*02bc*/ 	.word	0x00000780
        /*02c0*/ 	.word	0x000000ff
        /*02c4*/ 	.word	0x00000070
        /*02c8*/ 	.short	0x0100
        /*02ca*/ 	.byte	0x05
	.zero		1


	//   ....[29]....
        /*02cc*/ 	.word	0x00000790
        /*02d0*/ 	.word	0x000000ff
        /*02d4*/ 	.word	0x00000130
        /*02d8*/ 	.short	0x0100
        /*02da*/ 	.byte	0x05
	.zero		1


	//   ....[30]....
        /*02dc*/ 	.word	0x000007a0
        /*02e0*/ 	.word	0x000000ff
        /*02e4*/ 	.word	0x00000078
        /*02e8*/ 	.short	0x0100
        /*02ea*/ 	.byte	0x05
	.zero		1


	//   ....[31]....
        /*02ec*/ 	.word	0x000007b0
        /*02f0*/ 	.word	0x000000ff
        /*02f4*/ 	.word	0x00000138
        /*02f8*/ 	.short	0x0100
        /*02fa*/ 	.byte	0x05
	.zero		1


	//   ....[32]....
        /*02fc*/ 	.word	0x000007c0
        /*0300*/ 	.word	0x000000ff
        /*0304*/ 	.word	0x00000080
        /*0308*/ 	.short	0x0100
        /*030a*/ 	.byte	0x05
	.zero		1


	//   ....[33]....
        /*030c*/ 	.word	0x000007d0
        /*0310*/ 	.word	0x000000ff
        /*0314*/ 	.word	0x00000140
        /*0318*/ 	.short	0x0100
        /*031a*/ 	.byte	0x05
	.zero		1


	//   ....[34]....
        /*031c*/ 	.word	0x000007e0
        /*0320*/ 	.word	0x000000ff
        /*0324*/ 	.word	0x00000088
        /*0328*/ 	.short	0x0100
        /*032a*/ 	.byte	0x05
	.zero		1


	//   ....[35]....
        /*032c*/ 	.word	0x000007f0
        /*0330*/ 	.word	0x000000ff
        /*0334*/ 	.word	0x00000148
        /*0338*/ 	.short	0x0100
        /*033a*/ 	.byte	0x05
	.zero		1


	//   ....[36]....
        /*033c*/ 	.word	0x00000800
        /*0340*/ 	.word	0x000000ff
        /*0344*/ 	.word	0x00000090
        /*0348*/ 	.short	0x0100
        /*034a*/ 	.byte	0x05
	.zero		1


	//   ....[37]....
        /*034c*/ 	.word	0x00000810
        /*0350*/ 	.word	0x000000ff
        /*0354*/ 	.word	0x00000150
        /*0358*/ 	.short	0x0100
        /*035a*/ 	.byte	0x05
	.zero		1


	//   ....[38]....
        /*035c*/ 	.word	0x00000820
        /*0360*/ 	.word	0x000000ff
        /*0364*/ 	.word	0x00000098
        /*0368*/ 	.short	0x0100
        /*036a*/ 	.byte	0x05
	.zero		1


	//   ....[39]....
        /*036c*/ 	.word	0x00000830
        /*0370*/ 	.word	0x000000ff
        /*0374*/ 	.word	0x00000158
        /*0378*/ 	.short	0x0100
        /*037a*/ 	.byte	0x05
	.zero		1


	//   ....[40]....
        /*037c*/ 	.word	0x00000840
        /*0380*/ 	.word	0x000000ff
        /*0384*/ 	.word	0x000000a0
        /*0388*/ 	.short	0x0100
        /*038a*/ 	.byte	0x05
	.zero		1


	//   ....[41]....
        /*038c*/ 	.word	0x00000850
        /*0390*/ 	.word	0x000000ff
        /*0394*/ 	.word	0x00000160
        /*0398*/ 	.short	0x0100
        /*039a*/ 	.byte	0x05
	.zero		1


	//   ....[42]....
        /*039c*/ 	.word	0x00000860
        /*03a0*/ 	.word	0x000000ff
        /*03a4*/ 	.word	0x000000a8
        /*03a8*/ 	.short	0x0100
        /*03aa*/ 	.byte	0x05
	.zero		1


	//   ....[43]....
        /*03ac*/ 	.word	0x00000870
        /*03b0*/ 	.word	0x000000ff
        /*03b4*/ 	.word	0x00000168
        /*03b8*/ 	.short	0x0100
        /*03ba*/ 	.byte	0x05
	.zero		1


	//   ....[44]....
        /*03bc*/ 	.word	0x00000880
        /*03c0*/ 	.word	0x000000ff
        /*03c4*/ 	.word	0x000000b0
        /*03c8*/ 	.short	0x0100
        /*03ca*/ 	.byte	0x05
	.zero		1


	//   ....[45]....
        /*03cc*/ 	.word	0x00000890
        /*03d0*/ 	.word	0x000000ff
        /*03d4*/ 	.word	0x00000170
        /*03d8*/ 	.short	0x0100
        /*03da*/ 	.byte	0x05
	.zero		1


	//   ....[46]....
        /*03dc*/ 	.word	0x000008a0
        /*03e0*/ 	.word	0x000000ff
        /*03e4*/ 	.word	0x000000b8
        /*03e8*/ 	.short	0x0100
        /*03ea*/ 	.byte	0x05
	.zero		1


	//   ....[47]....
        /*03ec*/ 	.word	0x000008b0
        /*03f0*/ 	.word	0x000000ff
        /*03f4*/ 	.word	0x00000178
        /*03f8*/ 	.short	0x0100
        /*03fa*/ 	.byte	0x05
	.zero		1


	//   ....[48]....
        /*03fc*/ 	.word	0x000009f0
        /*0400*/ 	.word	0x000000ff
        /*0404*/ 	.word	0x00000180
        /*0408*/ 	.short	0x0100
        /*040a*/ 	.byte	0x07
	.zero		1


	//   ....[49]....
        /*040c*/ 	.word	0x00000a00
        /*0410*/ 	.word	0x000000ff
        /*0414*/ 	.word	0x00000188
        /*0418*/ 	.short	0x0100
        /*041a*/ 	.byte	0x07
	.zero		1


	//   ....[50]....
        /*041c*/ 	.word	0x00000af0
        /*0420*/ 	.word	0x000000ff
        /*0424*/ 	.word	0x00000190
        /*0428*/ 	.short	0x0100
        /*042a*/ 	.byte	0x05
	.zero		1


	//   ....[51]....
        /*042c*/ 	.word	0x00000b00
        /*0430*/ 	.word	0x000000ff
        /*0434*/ 	.word	0x00000198
        /*0438*/ 	.short	0x0100
        /*043a*/ 	.byte	0x05
	.zero		1


	//   ....[52]....
        /*043c*/ 	.word	0x00000c40
        /*0440*/ 	.word	0x000000ff
        /*0444*/ 	.word	0x000001a0
        /*0448*/ 	.short	0x0100
        /*044a*/ 	.byte	0x05
	.zero		1


	//   ....[53]....
        /*044c*/ 	.word	0x00000c50
        /*0450*/ 	.word	0x000000ff
        /*0454*/ 	.word	0x000001b0
        /*0458*/ 	.short	0x0100
        /*045a*/ 	.byte	0x05
	.zero		1


	//   ....[54]....
        /*045c*/ 	.word	0x00000c60
        /*0460*/ 	.word	0x000000ff
        /*0464*/ 	.word	0x000001a8
        /*0468*/ 	.short	0x0100
        /*046a*/ 	.byte	0x05
	.zero		1


	//   ....[55]....
        /*046c*/ 	.word	0x00000c70
        /*0470*/ 	.word	0x000000ff
        /*0474*/ 	.word	0x000001b8
        /*0478*/ 	.short	0x0100
        /*047a*/ 	.byte	0x05
	.zero		1


	//   ....[56]....
        /*047c*/ 	.word	0x00000da0
        /*0480*/ 	.word	0x000000ff
        /*0484*/ 	.word	0x000001c0
        /*0488*/ 	.short	0x0100
        /*048a*/ 	.byte	0x07
	.zero		1


	//   ....[57]....
        /*048c*/ 	.word	0x00000db0
        /*0490*/ 	.word	0x000000ff
        /*0494*/ 	.word	0x000001e0
        /*0498*/ 	.short	0x0100
        /*049a*/ 	.byte	0x07
	.zero		1


	//   ....[58]....
        /*049c*/ 	.word	0x00000dc0
        /*04a0*/ 	.word	0x000000ff
        /*04a4*/ 	.word	0x000001c8
        /*04a8*/ 	.short	0x0100
        /*04aa*/ 	.byte	0x07
	.zero		1


	//   ....[59]....
        /*04ac*/ 	.word	0x00000dd0
        /*04b0*/ 	.word	0x000000ff
        /*04b4*/ 	.word	0x000001e8
        /*04b8*/ 	.short	0x0100
        /*04ba*/ 	.byte	0x07
	.zero		1


	//   ....[60]....
        /*04bc*/ 	.word	0x00000de0
        /*04c0*/ 	.word	0x000000ff
        /*04c4*/ 	.word	0x000001d0
        /*04c8*/ 	.short	0x0100
        /*04ca*/ 	.byte	0x07
	.zero		1


	//   ....[61]....
        /*04cc*/ 	.word	0x00000df0
        /*04d0*/ 	.word	0x000000ff
        /*04d4*/ 	.word	0x000001f0
        /*04d8*/ 	.short	0x0100
        /*04da*/ 	.byte	0x07
	.zero		1


	//   ....[62]....
        /*04dc*/ 	.word	0x00000e00
        /*04e0*/ 	.word	0x000000ff
        /*04e4*/ 	.word	0x000001d8
        /*04e8*/ 	.short	0x0100
        /*04ea*/ 	.byte	0x07
	.zero		1


	//   ....[63]....
        /*04ec*/ 	.word	0x00000e10
        /*04f0*/ 	.word	0x000000ff
        /*04f4*/ 	.word	0x000001f8
        /*04f8*/ 	.short	0x0100
        /*04fa*/ 	.byte	0x07
	.zero		1


	//   ....[64]....
        /*04fc*/ 	.word	0x00000f00
        /*0500*/ 	.word	0x000000ff
        /*0504*/ 	.word	0x00000200
        /*0508*/ 	.short	0x0100
        /*050a*/ 	.byte	0x05
	.zero		1


	//   ....[65]....
        /*050c*/ 	.word	0x00000f10
        /*0510*/ 	.word	0x000000ff
        /*0514*/ 	.word	0x00000210
        /*0518*/ 	.short	0x0100
        /*051a*/ 	.byte	0x05
	.zero		1


	//   ....[66]....
        /*051c*/ 	.word	0x00000f20
        /*0520*/ 	.word	0x000000ff
        /*0524*/ 	.word	0x00000208
        /*0528*/ 	.short	0x0100
        /*052a*/ 	.byte	0x05
	.zero		1


	//   ....[67]....
        /*052c*/ 	.word	0x00000f30
        /*0530*/ 	.word	0x000000ff
        /*0534*/ 	.word	0x00000218
        /*0538*/ 	.short	0x0100
        /*053a*/ 	.byte	0x05
	.zero		1


	//   ....[68]....
        /*053c*/ 	.word	0x00001800
        /*0540*/ 	.word	0x00000003
        /*0544*/ 	.word	0x00000210
        /*0548*/ 	.short	0x010a
        /*054a*/ 	.byte	0xff
	.zero		1


	//   ....[69]....
        /*054c*/ 	.word	0x00001830
        /*0550*/ 	.word	0x00000003
        /*0554*/ 	.word	0x00000200
        /*0558*/ 	.short	0x0101
        /*055a*/ 	.byte	0xff
	.zero		1


	//   ....[70]....
        /*055c*/ 	.word	0x00001900
        /*0560*/ 	.word	0x000000ff
        /*0564*/ 	.word	0x000000c0
        /*0568*/ 	.short	0x010a
        /*056a*/ 	.byte	0x05
	.zero		1


	//   ....[71]....
        /*056c*/ 	.word	0x000019a0
        /*0570*/ 	.word	0x000000ff
        /*0574*/ 	.word	0x000000c0
        /*0578*/ 	.short	0x010a
        /*057a*/ 	.byte	0x21
	.zero		1


	//   ....[72]....
        /*057c*/ 	.word	0x00001af0
        /*0580*/ 	.word	0x000000ff
        /*0584*/ 	.word	0x000000c0
        /*0588*/ 	.short	0x010a
        /*058a*/ 	.byte	0x08
	.zero		1


	//   ....[73]....
        /*058c*/ 	.word	0x00001c00
        /*0590*/ 	.word	0x000000ff
        /*0594*/ 	.word	0x00000198
        /*0598*/ 	.short	0x0101
        /*059a*/ 	.byte	0x04
	.zero		1


	//   ....[74]....
        /*059c*/ 	.word	0x00001c20
        /*05a0*/ 	.word	0x000000ff
        /*05a4*/ 	.word	0x000000c0
        /*05a8*/ 	.short	0x010a
        /*05aa*/ 	.byte	0x05
	.zero		1


	//   ....[75]....
        /*05ac*/ 	.word	0x00001ca0
        /*05b0*/ 	.word	0x000000ff
        /*05b4*/ 	.word	0x000000c0
        /*05b8*/ 	.short	0x010a
        /*05ba*/ 	.byte	0x11
	.zero		1


	//   ....[76]....
        /*05bc*/ 	.word	0x00001df0
        /*05c0*/ 	.word	0x000000ff
        /*05c4*/ 	.word	0x000000c0
        /*05c8*/ 	.short	0x010a
        /*05ca*/ 	.byte	0x08
	.zero		1


	//   ....[77]....
        /*05cc*/ 	.word	0x00001f30
        /*05d0*/ 	.word	0x00000002
        /*05d4*/ 	.word	0x000001a0
        /*05d8*/ 	.short	0x010a
        /*05da*/ 	.byte	0xff
	.zero		1


	//   ....[78]....
        /*05dc*/ 	.word	0x00001ff0
        /*05e0*/ 	.word	0x00000002
        /*05e4*/ 	.word	0x00000000
        /*05e8*/ 	.short	0x0101
        /*05ea*/ 	.byte	0xff
	.zero		1


	//   ....[79]....
        /*05ec*/ 	.word	0x00002550
        /*05f0*/ 	.word	0x000000ff
        /*05f4*/ 	.word	0x00000000
        /*05f8*/ 	.short	0x010a
        /*05fa*/ 	.byte	0x05
	.zero		1


	//   ....[80]....
        /*05fc*/ 	.word	0x000025e0
        /*0600*/ 	.word	0x000000ff
        /*0604*/ 	.word	0x00000000
        /*0608*/ 	.short	0x010a
        /*060a*/ 	.byte	0x05
	.zero		1


	//   ....[81]....
        /*060c*/ 	.word	0x00002670
        /*0610*/ 	.word	0x000000ff
        /*0614*/ 	.word	0x00000000
        /*0618*/ 	.short	0x010a
        /*061a*/ 	.byte	0x05
	.zero		1


	//   ....[82]....
        /*061c*/ 	.word	0x00002700
        /*0620*/ 	.word	0x000000ff
        /*0624*/ 	.word	0x00000000
        /*0628*/ 	.short	0x010a
        /*062a*/ 	.byte	0x05
	.zero		1


	//   ....[83]....
        /*062c*/ 	.word	0x00002790
        /*0630*/ 	.word	0x000000ff
        /*0634*/ 	.word	0x00000000
        /*0638*/ 	.short	0x010a
        /*063a*/ 	.byte	0x05
	.zero		1


	//   ....[84]....
        /*063c*/ 	.word	0x00002820
        /*0640*/ 	.word	0x000000ff
        /*0644*/ 	.word	0x00000000
        /*0648*/ 	.short	0x010a
        /*064a*/ 	.byte	0x05
	.zero		1


	//   ....[85]....
        /*064c*/ 	.word	0x000028b0
        /*0650*/ 	.word	0x000000ff
        /*0654*/ 	.word	0x00000000
        /*0658*/ 	.short	0x010a
        /*065a*/ 	.byte	0x05
	.zero		1


	//   ....[86]....
        /*065c*/ 	.word	0x00002940
        /*0660*/ 	.word	0x000000ff
        /*0664*/ 	.word	0x00000000
        /*0668*/ 	.short	0x010a
        /*066a*/ 	.byte	0x05
	.zero		1


	//   ....[87]....
        /*066c*/ 	.word	0x000029d0
        /*0670*/ 	.word	0x000000ff
        /*0674*/ 	.word	0x00000000
        /*0678*/ 	.short	0x010a
        /*067a*/ 	.byte	0x05
	.zero		1


	//   ....[88]....
        /*067c*/ 	.word	0x00002a60
        /*0680*/ 	.word	0x000000ff
        /*0684*/ 	.word	0x00000000
        /*0688*/ 	.short	0x010a
        /*068a*/ 	.byte	0x05
	.zero		1


	//   ....[89]....
        /*068c*/ 	.word	0x00002af0
        /*0690*/ 	.word	0x000000ff
        /*0694*/ 	.word	0x00000000
        /*0698*/ 	.short	0x010a
        /*069a*/ 	.byte	0x05
	.zero		1


	//   ....[90]....
        /*069c*/ 	.word	0x00002b80
        /*06a0*/ 	.word	0x000000ff
        /*06a4*/ 	.word	0x00000000
        /*06a8*/ 	.short	0x010a
        /*06aa*/ 	.byte	0x05
	.zero		1


	//   ....[91]....
        /*06ac*/ 	.word	0x00002c10
        /*06b0*/ 	.word	0x000000ff
        /*06b4*/ 	.word	0x00000000
        /*06b8*/ 	.short	0x010a
        /*06ba*/ 	.byte	0x05
	.zero		1


	//   ....[92]....
        /*06bc*/ 	.word	0x00002ca0
        /*06c0*/ 	.word	0x000000ff
        /*06c4*/ 	.word	0x00000000
        /*06c8*/ 	.short	0x010a
        /*06ca*/ 	.byte	0x05
	.zero		1


	//   ....[93]....
        /*06cc*/ 	.word	0x00002d30
        /*06d0*/ 	.word	0x000000ff
        /*06d4*/ 	.word	0x00000000
        /*06d8*/ 	.short	0x010a
        /*06da*/ 	.byte	0x05
	.zero		1


	//   ....[94]....
        /*06dc*/ 	.word	0x00002dc0
        /*06e0*/ 	.word	0x000000ff
        /*06e4*/ 	.word	0x00000000
        /*06e8*/ 	.short	0x010a
        /*06ea*/ 	.byte	0x05
	.zero		1


	//   ....[95]....
        /*06ec*/ 	.word	0x00002e50
        /*06f0*/ 	.word	0x000000ff
        /*06f4*/ 	.word	0x00000000
        /*06f8*/ 	.short	0x010a
        /*06fa*/ 	.byte	0x05
	.zero		1


	//   ....[96]....
        /*06fc*/ 	.word	0x00002ee0
        /*0700*/ 	.word	0x000000ff
        /*0704*/ 	.word	0x00000000
        /*0708*/ 	.short	0x010a
        /*070a*/ 	.byte	0x05
	.zero		1


	//   ....[97]....
        /*070c*/ 	.word	0x00002f70
        /*0710*/ 	.word	0x000000ff
        /*0714*/ 	.word	0x00000000
        /*0718*/ 	.short	0x010a
        /*071a*/ 	.byte	0x05
	.zero		1


	//   ....[98]....
        /*071c*/ 	.word	0x00003000
        /*0720*/ 	.word	0x000000ff
        /*0724*/ 	.word	0x00000000
        /*0728*/ 	.short	0x010a
        /*072a*/ 	.byte	0x05
	.zero		1


	//   ....[99]....
        /*072c*/ 	.word	0x00003090
        /*0730*/ 	.word	0x000000ff
        /*0734*/ 	.word	0x00000000
        /*0738*/ 	.short	0x010a
        /*073a*/ 	.byte	0x05
	.zero		1


	//   ....[100]....
        /*073c*/ 	.word	0x00003120
        /*0740*/ 	.word	0x000000ff
        /*0744*/ 	.word	0x00000000
        /*0748*/ 	.short	0x010a
        /*074a*/ 	.byte	0x05
	.zero		1


	//   ....[101]....
        /*074c*/ 	.word	0x000031b0
        /*0750*/ 	.word	0x000000ff
        /*0754*/ 	.word	0x00000000
        /*0758*/ 	.short	0x010a
        /*075a*/ 	.byte	0x05
	.zero		1


	//   ....[102]....
        /*075c*/ 	.word	0x00003250
        /*0760*/ 	.word	0x00000000
        /*0764*/ 	.word	0x00000000
        /*0768*/ 	.short	0x010a
        /*076a*/ 	.byte	0xff
	.zero		1


	//   ....[103]....
        /*076c*/ 	.word	0x00003370
        /*0770*/ 	.word	0x00000000
        /*0774*/ 	.word	0x00000200
        /*0778*/ 	.short	0x010a
        /*077a*/ 	.byte	0xff
	.zero		1


	//   ....[104]....
        /*077c*/ 	.word	0x000033d0
        /*0780*/ 	.word	0x00000004
        /*0784*/ 	.word	0x00000000
        /*0788*/ 	.short	0x0101
        /*078a*/ 	.byte	0xff
	.zero		1


	//   ....[105]....
        /*078c*/ 	.word	0x000033f0
        /*0790*/ 	.word	0x000000ff
        /*0794*/ 	.word	0x000001b0
        /*0798*/ 	.short	0x010a
        /*079a*/ 	.byte	0x05
	.zero		1


	//   ....[106]....
        /*079c*/ 	.word	0x00003510
        /*07a0*/ 	.word	0x00000000
        /*07a4*/ 	.word	0x000001a0
        /*07a8*/ 	.short	0x010a
        /*07aa*/ 	.byte	0xff
	.zero		1


	//   ....[107]....
        /*07ac*/ 	.word	0x00003620
        /*07b0*/ 	.word	0x00000000
        /*07b4*/ 	.word	0x00000000
        /*07b8*/ 	.short	0x0101
        /*07ba*/ 	.byte	0xff
	.zero		1


	//   ....[108]....
        /*07bc*/ 	.word	0x000036b0
        /*07c0*/ 	.word	0x000000ff
        /*07c4*/ 	.word	0x000001b0
        /*07c8*/ 	.short	0x0106
        /*07ca*/ 	.byte	0x05
	.zero		1


	//   ....[109]....
        /*07cc*/ 	.word	0x000036d0
        /*07d0*/ 	.word	0x000000ff
        /*07d4*/ 	.word	0x000001b0
        /*07d8*/ 	.short	0x010a
        /*07da*/ 	.byte	0x05
	.zero		1


	//   ....[110]....
        /*07dc*/ 	.word	0x00003760
        /*07e0*/ 	.word	0x000000ff
        /*07e4*/ 	.word	0x000001b0
        /*07e8*/ 	.short	0x0106
        /*07ea*/ 	.byte	0x04
	.zero		1


	//   ....[111]....
        /*07ec*/ 	.word	0x000037a0
        /*07f0*/ 	.word	0x00000000
        /*07f4*/ 	.word	0x000001b0
        /*07f8*/ 	.short	0x010a
        /*07fa*/ 	.byte	0xff
	.zero		1


	//   ....[112]....
        /*07fc*/ 	.word	0x00003ca0
        /*0800*/ 	.word	0x00000000
        /*0804*/ 	.word	0x000001a0
        /*0808*/ 	.short	0x010a
        /*080a*/ 	.byte	0xff
	.zero		1


	//   ....[113]....
        /*080c*/ 	.word	0x00003db0
        /*0810*/ 	.word	0x00000003
        /*0814*/ 	.word	0x00000000
        /*0818*/ 	.short	0x0101
        /*081a*/ 	.byte	0xff
	.zero		1


	//   ....[114]....
        /*081c*/ 	.word	0x00003dc0
        /*0820*/ 	.word	0x000000ff
        /*0824*/ 	.word	0x00000000
        /*0828*/ 	.short	0x010a
        /*082a*/ 	.byte	0x05
	.zero		1


	//   ....[115]....
        /*082c*/ 	.word	0x00003e30
        /*0830*/ 	.word	0x000000ff
        /*0834*/ 	.word	0x000001e0
        /*0838*/ 	.short	0x010a
        /*083a*/ 	.byte	0x0e
	.zero		1


	//   ....[116]....
        /*083c*/ 	.word	0x00003f00
        /*0840*/ 	.word	0x000000ff
        /*0844*/ 	.word	0x00000000
        /*0848*/ 	.short	0x010a
        /*084a*/ 	.byte	0x07
	.zero		1


	//   ....[117]....
        /*084c*/ 	.word	0x00004030
        /*0850*/ 	.word	0x000000ff
        /*0854*/ 	.word	0x00000000
        /*0858*/ 	.short	0x010a
        /*085a*/ 	.byte	0x13
	.zero		1


	//   ....[118]....
        /*085c*/ 	.word	0x00004230
        /*0860*/ 	.word	0x000000ff
        /*0864*/ 	.word	0x00000000
        /*0868*/ 	.short	0x010a
        /*086a*/ 	.byte	0x05
	.zero		1


	//   ....[119]....
        /*086c*/ 	.word	0x000042c0
        /*0870*/ 	.word	0x000000ff
        /*0874*/ 	.word	0x00000000
        /*0878*/ 	.short	0x010a
        /*087a*/ 	.byte	0x05
	.zero		1


	//   ....[120]....
        /*087c*/ 	.word	0x00004350
        /*0880*/ 	.word	0x000000ff
        /*0884*/ 	.word	0x00000000
        /*0888*/ 	.short	0x010a
        /*088a*/ 	.byte	0x05
	.zero		1


	//   ....[121]....
        /*088c*/ 	.word	0x000043e0
        /*0890*/ 	.word	0x000000ff
        /*0894*/ 	.word	0x00000000
        /*0898*/ 	.short	0x010a
        /*089a*/ 	.byte	0x06
	.zero		1


	//   ....[122]....
        /*089c*/ 	.word	0x00004830
        /*08a0*/ 	.word	0x00000000
        /*08a4*/ 	.word	0x000001a0
        /*08a8*/ 	.short	0x010a
        /*08aa*/ 	.byte	0xff
	.zero		1


	//   ....[123]....
        /*08ac*/ 	.word	0x00004920
        /*08b0*/ 	.word	0x00000000
        /*08b4*/ 	.word	0x00000000
        /*08b8*/ 	.short	0x0101
        /*08ba*/ 	.byte	0xff
	.zero		1


	//   ....[124]....
        /*08bc*/ 	.word	0x00004c40
        /*08c0*/ 	.word	0x000000ff
        /*08c4*/ 	.word	0x00000198
        /*08c8*/ 	.short	0x010a
        /*08ca*/ 	.byte	0x07
	.zero		1


	//   ....[125]....
        /*08cc*/ 	.word	0x00004dc0
        /*08d0*/ 	.word	0x000000ff
        /*08d4*/ 	.word	0x00000188
        /*08d8*/ 	.short	0x010a
        /*08da*/ 	.byte	0x07
	.zero		1


	//   ....[126]....
        /*08dc*/ 	.word	0x00005280
        /*08e0*/ 	.word	0x000000ff
        /*08e4*/ 	.word	0x00000180
        /*08e8*/ 	.short	0x010b
        /*08ea*/ 	.byte	0x07
	.zero		1


	//   ....[127]....
        /*08ec*/ 	.word	0x000052b0
        /*08f0*/ 	.word	0x000000ff
        /*08f4*/ 	.word	0x00000000
        /*08f8*/ 	.short	0x0101
        /*08fa*/ 	.byte	0x25
	.zero		1


	//   ....[128]....
        /*08fc*/ 	.word	0x00005300
        /*0900*/ 	.word	0x00000000
        /*0904*/ 	.word	0x00000188
        /*0908*/ 	.short	0x010a
        /*090a*/ 	.byte	0xff
	.zero		1


	//   ....[129]....
        /*090c*/ 	.word	0x000055a0
        /*0910*/ 	.word	0x00000000
        /*0914*/ 	.word	0x000001a0
        /*0918*/ 	.short	0x010a
        /*091a*/ 	.byte	0xff
	.zero		1


	//   ....[130]....
        /*091c*/ 	.word	0x00005690
        /*0920*/ 	.word	0x00000000
        /*0924*/ 	.word	0x00000000
        /*0928*/ 	.short	0x0101
        /*092a*/ 	.byte	0xff
	.zero		1


	//   ....[131]....
        /*092c*/ 	.word	0x00005d60
        /*0930*/ 	.word	0x000000ff
        /*0934*/ 	.word	0x00000180
        /*0938*/ 	.short	0x010a
        /*093a*/ 	.byte	0x2c
	.zero		1


	//   ....[132]....
        /*093c*/ 	.word	0x00005dd0
        /*0940*/ 	.word	0x000000ff
        /*0944*/ 	.word	0x000001c0
        /*0948*/ 	.short	0x010a
        /*094a*/ 	.byte	0x32
	.zero		1


	//   ....[133]....
        /*094c*/ 	.word	0x00005e90
        /*0950*/ 	.word	0x000000ff
        /*0954*/ 	.word	0x00000180
        /*0958*/ 	.short	0x010a
        /*095a*/ 	.byte	0x2c
	.zero		1


	//   ....[134]....
        /*095c*/ 	.word	0x00006090
        /*0960*/ 	.word	0x000000ff
        /*0964*/ 	.word	0x00000000
        /*0968*/ 	.short	0x0101
        /*096a*/ 	.byte	0x04
	.zero		1


	//   ....[135]....
        /*096c*/ 	.word	0x000060b0
        /*0970*/ 	.word	0x000000ff
        /*0974*/ 	.word	0x000001c0
        /*0978*/ 	.short	0x010a
        /*097a*/ 	.byte	0x32
	.zero		1


	//   ....[136]....
        /*097c*/ 	.word	0x000069c0
        /*0980*/ 	.word	0x000000ff
        /*0984*/ 	.word	0x00000000
        /*0988*/ 	.short	0x0101
        /*098a*/ 	.byte	0x05
	.zero		1


	//   ....[137]....
        /*098c*/ 	.word	0x00007710
        /*0990*/ 	.word	0x00000003
        /*0994*/ 	.word	0x00000210
        /*0998*/ 	.short	0x010a
        /*099a*/ 	.byte	0xff
	.zero		1


	//   ....[138]....
        /*099c*/ 	.word	0x00007770
        /*09a0*/ 	.word	0x00000002
        /*09a4*/ 	.word	0x000000c0
        /*09a8*/ 	.short	0x010a
        /*09aa*/ 	.byte	0xff
	.zero		1


	//   ....[139]....
        /*09ac*/ 	.word	0x000077d0
        /*09b0*/ 	.word	0x00000002
        /*09b4*/ 	.word	0x000000c0
        /*09b8*/ 	.short	0x010a
        /*09ba*/ 	.byte	0xff
	.zero		1


	//   ....[140]....
        /*09bc*/ 	.word	0x00007820
        /*09c0*/ 	.word	0x00000002
        /*09c4*/ 	.word	0x000001a0
        /*09c8*/ 	.short	0x010a
        /*09ca*/ 	.byte	0xff
	.zero		1


	//   ....[141]....
        /*09cc*/ 	.word	0x00007880
        /*09d0*/ 	.word	0x00000000
        /*09d4*/ 	.word	0x00000000
        /*09d8*/ 	.short	0x010a
        /*09da*/ 	.byte	0xff
	.zero		1


	//   ....[142]....
        /*09dc*/ 	.word	0x000078e0
        /*09e0*/ 	.word	0x00000000
        /*09e4*/ 	.word	0x00000000
        /*09e8*/ 	.short	0x010a
        /*09ea*/ 	.byte	0xff
	.zero		1


	//   ....[143]....
        /*09ec*/ 	.word	0x00007940
        /*09f0*/ 	.word	0x00000000
        /*09f4*/ 	.word	0x00000000
        /*09f8*/ 	.short	0x010a
        /*09fa*/ 	.byte	0xff
	.zero		1


	//   ....[144]....
        /*09fc*/ 	.word	0x000079a0
        /*0a00*/ 	.word	0x00000000
        /*0a04*/ 	.word	0x00000000
        /*0a08*/ 	.short	0x010a
        /*0a0a*/ 	.byte	0xff
	.zero		1


	//   ....[145]....
        /*0a0c*/ 	.word	0x00007a00
        /*0a10*/ 	.word	0x00000000
        /*0a14*/ 	.word	0x00000000
        /*0a18*/ 	.short	0x010a
        /*0a1a*/ 	.byte	0xff
	.zero		1


	//   ....[146]....
        /*0a1c*/ 	.word	0x00007a60
        /*0a20*/ 	.word	0x00000000
        /*0a24*/ 	.word	0x00000000
        /*0a28*/ 	.short	0x010a
        /*0a2a*/ 	.byte	0xff
	.zero		1


	//   ....[147]....
        /*0a2c*/ 	.word	0x00007ac0
        /*0a30*/ 	.word	0x00000000
        /*0a34*/ 	.word	0x00000000
        /*0a38*/ 	.short	0x010a
        /*0a3a*/ 	.byte	0xff
	.zero		1


	//   ....[148]....
        /*0a3c*/ 	.word	0x00007b20
        /*0a40*/ 	.word	0x00000000
        /*0a44*/ 	.word	0x00000000
        /*0a48*/ 	.short	0x010a
        /*0a4a*/ 	.byte	0xff
	.zero		1


	//   ....[149]....
        /*0a4c*/ 	.word	0x00007b80
        /*0a50*/ 	.word	0x00000000
        /*0a54*/ 	.word	0x00000000
        /*0a58*/ 	.short	0x010a
        /*0a5a*/ 	.byte	0xff
	.zero		1


	//   ....[150]....
        /*0a5c*/ 	.word	0x00007be0
        /*0a60*/ 	.word	0x00000000
        /*0a64*/ 	.word	0x00000000
        /*0a68*/ 	.short	0x010a
        /*0a6a*/ 	.byte	0xff
	.zero		1


	//   ....[151]....
        /*0a6c*/ 	.word	0x00007c40
        /*0a70*/ 	.word	0x00000000
        /*0a74*/ 	.word	0x00000000
        /*0a78*/ 	.short	0x010a
        /*0a7a*/ 	.byte	0xff
	.zero		1


	//   ....[152]....
        /*0a7c*/ 	.word	0x00007ca0
        /*0a80*/ 	.word	0x00000000
        /*0a84*/ 	.word	0x00000000
        /*0a88*/ 	.short	0x010a
        /*0a8a*/ 	.byte	0xff
	.zero		1


	//   ....[153]....
        /*0a8c*/ 	.word	0x00007d00
        /*0a90*/ 	.word	0x00000000
        /*0a94*/ 	.word	0x00000000
        /*0a98*/ 	.short	0x010a
        /*0a9a*/ 	.byte	0xff
	.zero		1


	//   ....[154]....
        /*0a9c*/ 	.word	0x00007d60
        /*0aa0*/ 	.word	0x00000000
        /*0aa4*/ 	.word	0x00000000
        /*0aa8*/ 	.short	0x010a
        /*0aaa*/ 	.byte	0xff
	.zero		1


	//   ....[155]....
        /*0aac*/ 	.word	0x00007dc0
        /*0ab0*/ 	.word	0x00000000
        /*0ab4*/ 	.word	0x00000000
        /*0ab8*/ 	.short	0x010a
        /*0aba*/ 	.byte	0xff
	.zero		1


	//   ....[156]....
        /*0abc*/ 	.word	0x00007e20
        /*0ac0*/ 	.word	0x00000000
        /*0ac4*/ 	.word	0x00000000
        /*0ac8*/ 	.short	0x010a
        /*0aca*/ 	.byte	0xff
	.zero		1


	//   ....[157]....
        /*0acc*/ 	.word	0x00007e80
        /*0ad0*/ 	.word	0x00000000
        /*0ad4*/ 	.word	0x00000000
        /*0ad8*/ 	.short	0x010a
        /*0ada*/ 	.byte	0xff
	.zero		1


	//   ....[158]....
        /*0adc*/ 	.word	0x00007ee0
        /*0ae0*/ 	.word	0x00000000
        /*0ae4*/ 	.word	0x00000000
        /*0ae8*/ 	.short	0x010a
        /*0aea*/ 	.byte	0xff
	.zero		1


	//   ....[159]....
        /*0aec*/ 	.word	0x00007f40
        /*0af0*/ 	.word	0x00000000
        /*0af4*/ 	.word	0x00000000
        /*0af8*/ 	.short	0x010a
        /*0afa*/ 	.byte	0xff
	.zero		1


	//   ....[160]....
        /*0afc*/ 	.word	0x00007fa0
        /*0b00*/ 	.word	0x00000000
        /*0b04*/ 	.word	0x00000000
        /*0b08*/ 	.short	0x010a
        /*0b0a*/ 	.byte	0xff
	.zero		1


	//   ....[161]....
        /*0b0c*/ 	.word	0x00008000
        /*0b10*/ 	.word	0x00000000
        /*0b14*/ 	.word	0x00000000
        /*0b18*/ 	.short	0x010a
        /*0b1a*/ 	.byte	0xff
	.zero		1


	//   ....[162]....
        /*0b1c*/ 	.word	0x00008060
        /*0b20*/ 	.word	0x00000000
        /*0b24*/ 	.word	0x00000000
        /*0b28*/ 	.short	0x010a
        /*0b2a*/ 	.byte	0xff
	.zero		1


	//   ....[163]....
        /*0b2c*/ 	.word	0x000080c0
        /*0b30*/ 	.word	0x00000000
        /*0b34*/ 	.word	0x00000000
        /*0b38*/ 	.short	0x010a
        /*0b3a*/ 	.byte	0xff
	.zero		1


	//   ....[164]....
        /*0b3c*/ 	.word	0x00008110
        /*0b40*/ 	.word	0x00000000
        /*0b44*/ 	.word	0x00000200
        /*0b48*/ 	.short	0x010a
        /*0b4a*/ 	.byte	0xff
	.zero		1


	//   ....[165]....
        /*0b4c*/ 	.word	0x00008170
        /*0b50*/ 	.word	0x00000000
        /*0b54*/ 	.word	0x000001b0
        /*0b58*/ 	.short	0x010a
        /*0b5a*/ 	.byte	0xff
	.zero		1


	//   ....[166]....
        /*0b5c*/ 	.word	0x000081c0
        /*0b60*/ 	.word	0x00000000
        /*0b64*/ 	.word	0x000001a0
        /*0b68*/ 	.short	0x010a
        /*0b6a*/ 	.byte	0xff
	.zero		1


	//   ....[167]....
        /*0b6c*/ 	.word	0x00008220
        /*0b70*/ 	.word	0x00000000
        /*0b74*/ 	.word	0x000001b0
        /*0b78*/ 	.short	0x010a
        /*0b7a*/ 	.byte	0xff
	.zero		1


	//   ....[168]....
        /*0b7c*/ 	.word	0x00008270
        /*0b80*/ 	.word	0x00000000
        /*0b84*/ 	.word	0x000001a0
        /*0b88*/ 	.short	0x010a
        /*0b8a*/ 	.byte	0xff
	.zero		1


	//   ....[169]....
        /*0b8c*/ 	.word	0x000082d0
        /*0b90*/ 	.word	0x00000003
        /*0b94*/ 	.word	0x000001e0
        /*0b98*/ 	.short	0x010a
        /*0b9a*/ 	.byte	0xff
	.zero		1


	//   ....[170]....
        /*0b9c*/ 	.word	0x00008330
        /*0ba0*/ 	.word	0x00000000
        /*0ba4*/ 	.word	0x00000000
        /*0ba8*/ 	.short	0x010a
        /*0baa*/ 	.byte	0xff
	.zero		1


	//   ....[171]....
        /*0bac*/ 	.word	0x00008390
        /*0bb0*/ 	.word	0x00000000
        /*0bb4*/ 	.word	0x00000000
        /*0bb8*/ 	.short	0x010a
        /*0bba*/ 	.byte	0xff
	.zero		1


	//   ....[172]....
        /*0bbc*/ 	.word	0x000083f0
        /*0bc0*/ 	.word	0x00000000
        /*0bc4*/ 	.word	0x00000000
        /*0bc8*/ 	.short	0x010a
        /*0bca*/ 	.byte	0xff
	.zero		1


	//   ....[173]....
        /*0bcc*/ 	.word	0x00008450
        /*0bd0*/ 	.word	0x00000000
        /*0bd4*/ 	.word	0x00000000
        /*0bd8*/ 	.short	0x010a
        /*0bda*/ 	.byte	0xff
	.zero		1


	//   ....[174]....
        /*0bdc*/ 	.word	0x000084b0
        /*0be0*/ 	.word	0x00000000
        /*0be4*/ 	.word	0x00000000
        /*0be8*/ 	.short	0x010a
        /*0bea*/ 	.byte	0xff
	.zero		1


	//   ....[175]....
        /*0bec*/ 	.word	0x00008500
        /*0bf0*/ 	.word	0x00000000
        /*0bf4*/ 	.word	0x000001a0
        /*0bf8*/ 	.short	0x010a
        /*0bfa*/ 	.byte	0xff
	.zero		1


	//   ....[176]....
        /*0bfc*/ 	.word	0x00008560
        /*0c00*/ 	.word	0x00000000
        /*0c04*/ 	.word	0x00000198
        /*0c08*/ 	.short	0x010a
        /*0c0a*/ 	.byte	0xff
	.zero		1


	//   ....[177]....
        /*0c0c*/ 	.word	0x000085c0
        /*0c10*/ 	.word	0x00000000
        /*0c14*/ 	.word	0x00000188
        /*0c18*/ 	.short	0x010a
        /*0c1a*/ 	.byte	0xff
	.zero		1


	//   ....[178]....
        /*0c1c*/ 	.word	0x00008610
        /*0c20*/ 	.word	0x00000000
        /*0c24*/ 	.word	0x000001a0
        /*0c28*/ 	.short	0x010a
        /*0c2a*/ 	.byte	0xff
	.zero		1


	//   ....[179]....
        /*0c2c*/ 	.word	0x00008670
        /*0c30*/ 	.word	0x00000000
        /*0c34*/ 	.word	0x00000180
        /*0c38*/ 	.short	0x010a
        /*0c3a*/ 	.byte	0xff
	.zero		1


	//   ....[180]....
        /*0c3c*/ 	.word	0x000086d0
        /*0c40*/ 	.word	0x00000003
        /*0c44*/ 	.word	0x000001c0
        /*0c48*/ 	.short	0x010a
        /*0c4a*/ 	.byte	0xff
	.zero		1


	//----- nvinfo : EIATTR_NUM_MBARRIERS
	.align		4
.L_44:
        /*0c4c*/ 	.byte	0x03, 0x38
        /*0c4e*/ 	.short	0x0044


	//----- nvinfo : EIATTR_EXIT_INSTR_OFFSETS
	.align		4
        /*0c50*/ 	.byte	0x04, 0x1c
        /*0c52*/ 	.short	(.L_46 - .L_45)


	//   ....[0]....
.L_45:
        /*0c54*/ 	.word	0x00003280


	//   ....[1]....
        /*0c58*/ 	.word	0x00003770


	//   ....[2]....
        /*0c5c*/ 	.word	0x000037d0


	//   ....[3]....
        /*0c60*/ 	.word	0x00004640


	//   ....[4]....
        /*0c64*/ 	.word	0x00005330


	//   ....[5]....
        /*0c68*/ 	.word	0x00005370


	//   ....[6]....
        /*0c6c*/ 	.word	0x00007700


	//----- nvinfo : EIATTR_MAX_THREADS
	.align		4
.L_46:
        /*0c70*/ 	.byte	0x04, 0x05
        /*0c72*/ 	.short	(.L_48 - .L_47)
.L_47:
        /*0c74*/ 	.word	0x00000100
        /*0c78*/ 	.word	0x00000001
        /*0c7c*/ 	.word	0x00000001


	//----- nvinfo : EIATTR_CRS_STACK_SIZE
	.align		4
.L_48:
        /*0c80*/ 	.byte	0x04, 0x1e
        /*0c82*/ 	.short	(.L_50 - .L_49)
.L_49:
        /*0c84*/ 	.word	0x00000000


	//----- nvinfo : EIATTR_CBANK_PARAM_SIZE
	.align		4
.L_50:
        /*0c88*/ 	.byte	0x03, 0x19
        /*0c8a*/ 	.short	0x0800


	//----- nvinfo : EIATTR_PARAM_CBANK
	.align		4
        /*0c8c*/ 	.byte	0x04, 0x0a
        /*0c8e*/ 	.short	(.L_52 - .L_51)
	.align		4
.L_51:
        /*0c90*/ 	.word	index@(.nv.constant0._ZN7cutlass13device_kernelINS_4gemm6kernel13GemmUniversalIN4cute5tupleIJiiiiEEENS1_10collective13CollectiveMmaINS1_35MainloopSm100TmaUmmaWarpSpecializedILi24ELi2ELi4ENS5_IJNS4_1CILi1EEESB_SB_EEEEENS5_IJNSA_ILi64EEENSA_ILi80EEESE_EEENS_12float_e4m3_tENS5_IJlSB_lEEESH_SI_NS4_8TiledMMAINS4_8MMA_AtomIJNS4_10MMA_TraitsINS4_19SM100_MMA_F8F6F4_SSEJSH_SH_fSE_SF_NS4_17integral_constantINS4_4UMMA5MajorELSP_0EEESQ_NSN_INSO_7ScaleInELSR_0EEESS_EEEEEENS4_6LayoutISC_NS5_IJNSA_ILi0EEESW_SW_EEEEENS5_IJNS4_10UnderscoreESZ_SZ_EEEEENS4_13SM90_TMA_LOADENS4_14ComposedLayoutINS4_7SwizzleILi2ELi4ELi3EEENS4_18smem_ptr_flag_bitsILi8EEENSV_INS5_IJNSA_ILi8EEESE_EEENS5_IJSE_SB_EEEEEEEvNS4_8identityES12_S1C_vS1D_EENS_8epilogue10collective18CollectiveEpilogueINS1F_23Sm100TmaWarpSpecializedILi1ELi1ELi40ELb0ELb0EEEJSG_NS5_IJNSV_ISE_SB_EENSV_ISF_SB_EEEEESH_SI_SH_SI_NS1F_6fusion15FusionCallbacksIS1J_NS1N_17LinearCombinationISH_fSH_fLNS_15FloatRoundStyleE2EEESG_S1M_JEEENS4_5SM1004TMEM4LOAD25SM100_TMEM_LOAD_16dp32b8xES12_NS13_INS14_ILi0ELi4ELi3EEES17_NSV_INS5_IJS18_NSA_ILi16EEEEEENS5_IJS1Y_SB_EEEEEEENS4_39AutoVectorizingCopyWithAssumedAlignmentILi128EEENS4_14SM90_TMA_STOREES22_S24_S24_EEEvvEEEEvNT_6ParamsE)
        /*0c94*/ 	.short	0x0380
        /*0c96*/ 	.short	0x0800


	//----- nvinfo : EIATTR_SW_WAR
	.align		4
.L_52:
        /*0c98*/ 	.byte	0x04, 0x36
        /*0c9a*/ 	.short	(.L_54 - .L_53)
.L_53:
        /*0c9c*/ 	.word	0x00000008
.L_54:


//--------------------- .nv.callgraph             --------------------------
	.section	.nv.callgraph,"",@"SHT_CUDA_CALLGRAPH"
	.align	4
	.sectionentsize	8
	.align		4
        /*0000*/ 	.word	0x00000000
	.align		4
        /*0004*/ 	.word	0xffffffff
	.align		4
        /*0008*/ 	.word	index@(_ZN7cutlass13device_kernelINS_4gemm6kernel13GemmUniversalIN4cute5tupleIJiiiiEEENS1_10collective13CollectiveMmaINS1_35MainloopSm100TmaUmmaWarpSpecializedILi24ELi2ELi4ENS5_IJNS4_1CILi1EEESB_SB_EEEEENS5_IJNSA_ILi64EEENSA_ILi80EEESE_EEENS_12float_e4m3_tENS5_IJlSB_lEEESH_SI_NS4_8TiledMMAINS4_8MMA_AtomIJNS4_10MMA_TraitsINS4_19SM100_MMA_F8F6F4_SSEJSH_SH_fSE_SF_NS4_17integral_constantINS4_4UMMA5MajorELSP_0EEESQ_NSN_INSO_7ScaleInELSR_0EEESS_EEEEEENS4_6LayoutISC_NS5_IJNSA_ILi0EEESW_SW_EEEEENS5_IJNS4_10UnderscoreESZ_SZ_EEEEENS4_13SM90_TMA_LOADENS4_14ComposedLayoutINS4_7SwizzleILi2ELi4ELi3EEENS4_18smem_ptr_flag_bitsILi8EEENSV_INS5_IJNSA_ILi8EEESE_EEENS5_IJSE_SB_EEEEEEEvNS4_8identityES12_S1C_vS1D_EENS_8epilogue10collective18CollectiveEpilogueINS1F_23Sm100TmaWarpSpecializedILi1ELi1ELi40ELb0ELb0EEEJSG_NS5_IJNSV_ISE_SB_EENSV_ISF_SB_EEEEESH_SI_SH_SI_NS1F_6fusion15FusionCallbacksIS1J_NS1N_17LinearCombinationISH_fSH_fLNS_15FloatRoundStyleE2EEESG_S1M_JEEENS4_5SM1004TMEM4LOAD25SM100_TMEM_LOAD_16dp32b8xES12_NS13_INS14_ILi0ELi4ELi3EEES17_NSV_INS5_IJS18_NSA_ILi16EEEEEENS5_IJS1Y_SB_EEEEEEENS4_39AutoVectorizingCopyWithAssumedAlignmentILi128EEENS4_14SM90_TMA_STOREES22_S24_S24_EEEvvEEEEvNT_6ParamsE)
	.align		4
        /*000c*/ 	.word	index@(__assertfail)
	.align		4
        /*0010*/ 	.word	0x00000000
	.align		4
        /*0014*/ 	.word	0xfffffffe
	.align		4
        /*0018*/ 	.word	0x00000000
	.align		4
        /*001c*/ 	.word	0xfffffffd
	.align		4
        /*0020*/ 	.word	0x00000000
	.align		4
        /*0024*/ 	.word	0xfffffffc


//--------------------- .nv.constant4             --------------------------
	.section	.nv.constant4,"a",@progbits
	.align	8
	.align		8
.nv.constant4:
        /*0000*/ 	.dword	__assertfail
	.align		8
        /*0008*/ 	.dword	__unnamed_1
	.align		8
        /*0010*/ 	.dword	_ZN40_INTERNAL_92447ba0_4_k_cu_d643c524_293704cuda3std3__45__cpo5beginE
	.align		8
        /*0018*/ 	.dword	_ZN40_INTERNAL_92447ba0_4_k_cu_d643c524_293704cuda3std3__45__cpo3endE
	.align		8
        /*0020*/ 	.dword	_ZN40_INTERNAL_92447ba0_4_k_cu_d643c524_293704cuda3std3__45__cpo6cbeginE
	.align		8
        /*0028*/ 	.dword	_ZN40_INTERNAL_92447ba0_4_k_cu_d643c524_293704cuda3std3__45__cpo4cendE
	.align		8
        /*0030*/ 	.dword	_ZN40_INTERNAL_92447ba0_4_k_cu_d643c524_293704cuda3std3__442_GLOBAL__N__92447ba0_4_k_cu_d643c524_293706ignoreE
	.align		8
        /*0038*/ 	.dword	_ZN40_INTERNAL_92447ba0_4_k_cu_d643c524_293704cuda3std3__419piecewise_constructE
	.align		8
        /*0040*/ 	.dword	_ZN40_INTERNAL_92447ba0_4_k_cu_d643c524_293704cuda3std3__48in_placeE
	.align		8
        /*0048*/ 	.dword	_ZN40_INTERNAL_92447ba0_4_k_cu_d643c524_293704cuda3std6ranges3__45__cpo4swapE
	.align		8
        /*0050*/ 	.dword	_ZN40_INTERNAL_92447ba0_4_k_cu_d643c524_293704cuda3std6ranges3__45__cpo9iter_moveE
	.align		8
        /*0058*/ 	.dword	_ZN40_INTERNAL_92447ba0_4_k_cu_d643c524_293704cute7productE
	.align		8
        /*0060*/ 	.dword	_ZN40_INTERNAL_92447ba0_4_k_cu_d643c524_293704cute1_E
	.align		8
        /*0068*/ 	.dword	$str$25
	.align		8
        /*0070*/ 	.dword	$str$26


//--------------------- .text._ZN7cutlass13device_kernelINS_4gemm6kernel13GemmUniversalIN4cute5tupleIJiiiiEEENS1_10collective13CollectiveMmaINS1_35MainloopSm100TmaUmmaWarpSpecializedILi24ELi2ELi4ENS5_IJNS4_1CILi1EEESB_SB_EEEEENS5_IJNSA_ILi64EEENSA_ILi80EEESE_EEENS_12float_e4m3_tENS5_IJlSB_lEEESH_SI_NS4_8TiledMMAINS4_8MMA_AtomIJNS4_10MMA_TraitsINS4_19SM100_MMA_F8F6F4_SSEJSH_SH_fSE_SF_NS4_17integral_constantINS4_4UMMA5MajorELSP_0EEESQ_NSN_INSO_7ScaleInELSR_0EEESS_EEEEEENS4_6LayoutISC_NS5_IJNSA_ILi0EEESW_SW_EEEEENS5_IJNS4_10UnderscoreESZ_SZ_EEEEENS4_13SM90_TMA_LOADENS4_14ComposedLayoutINS4_7SwizzleILi2ELi4ELi3EEENS4_18smem_ptr_flag_bitsILi8EEENSV_INS5_IJNSA_ILi8EEESE_EEENS5_IJSE_SB_EEEEEEEvNS4_8identityES12_S1C_vS1D_EENS_8epilogue10collective18CollectiveEpilogueINS1F_23Sm100TmaWarpSpecializedILi1ELi1ELi40ELb0ELb0EEEJSG_NS5_IJNSV_ISE_SB_EENSV_ISF_SB_EEEEESH_SI_SH_SI_NS1F_6fusion15FusionCallbacksIS1J_NS1N_17LinearCombinationISH_fSH_fLNS_15FloatRoundStyleE2EEESG_S1M_JEEENS4_5SM1004TMEM4LOAD25SM100_TMEM_LOAD_16dp32b8xES12_NS13_INS14_ILi0ELi4ELi3EEES17_NSV_INS5_IJS18_NSA_ILi16EEEEEENS5_IJS1Y_SB_EEEEEEENS4_39AutoVectorizingCopyWithAssumedAlignmentILi128EEENS4_14SM90_TMA_STOREES22_S24_S24_EEEvvEEEEvNT_6ParamsE --------------------------
	.section	.text._ZN7cutlass13device_kernelINS_4gemm6kernel13GemmUniversalIN4cute5tupleIJiiiiEEENS1_10collective13CollectiveMmaINS1_35MainloopSm100TmaUmmaWarpSpecializedILi24ELi2ELi4ENS5_IJNS4_1CILi1EEESB_SB_EEEEENS5_IJNSA_ILi64EEENSA_ILi80EEESE_EEENS_12float_e4m3_tENS5_IJlSB_lEEESH_SI_NS4_8TiledMMAINS4_8MMA_AtomIJNS4_10MMA_TraitsINS4_19SM100_MMA_F8F6F4_SSEJSH_SH_fSE_SF_NS4_17integral_constantINS4_4UMMA5MajorELSP_0EEESQ_NSN_INSO_7ScaleInELSR_0EEESS_EEEEEENS4_6LayoutISC_NS5_IJNSA_ILi0EEESW_SW_EEEEENS5_IJNS4_10UnderscoreESZ_SZ_EEEEENS4_13SM90_TMA_LOADENS4_14ComposedLayoutINS4_7SwizzleILi2ELi4ELi3EEENS4_18smem_ptr_flag_bitsILi8EEENSV_INS5_IJNSA_ILi8EEESE_EEENS5_IJSE_SB_EEEEEEEvNS4_8identityES12_S1C_vS1D_EENS_8epilogue10collective18CollectiveEpilogueINS1F_23Sm100TmaWarpSpecializedILi1ELi1ELi40ELb0ELb0EEEJSG_NS5_IJNSV_ISE_SB_EENSV_ISF_SB_EEEEESH_SI_SH_SI_NS1F_6fusion15FusionCallbacksIS1J_NS1N_17LinearCombinationISH_fSH_fLNS_15FloatRoundStyleE2EEESG_S1M_JEEENS4_5SM1004TMEM4LOAD25SM100_TMEM_LOAD_16dp32b8xES12_NS13_INS14_ILi0ELi4ELi3EEES17_NSV_INS5_IJS18_NSA_ILi16EEEEEENS5_IJS1Y_SB_EEEEEEENS4_39AutoVectorizingCopyWithAssumedAlignmentILi128EEENS4_14SM90_TMA_STOREES22_S24_S24_EEEvvEEEEvNT_6ParamsE,"ax",@progbits
	.align	128
.text._ZN7cutlass13device_kernelINS_4gemm6kernel13GemmUniversalIN4cute5tupleIJiiiiEEENS1_10collective13CollectiveMmaINS1_35MainloopSm100TmaUmmaWarpSpecializedILi24ELi2ELi4ENS5_IJNS4_1CILi1EEESB_SB_EEEEENS5_IJNSA_ILi64EEENSA_ILi80EEESE_EEENS_12float_e4m3_tENS5_IJlSB_lEEESH_SI_NS4_8TiledMMAINS4_8MMA_AtomIJNS4_10MMA_TraitsINS4_19SM100_MMA_F8F6F4_SSEJSH_SH_fSE_SF_NS4_17integral_constantINS4_4UMMA5MajorELSP_0EEESQ_NSN_INSO_7ScaleInELSR_0EEESS_EEEEEENS4_6LayoutISC_NS5_IJNSA_ILi0EEESW_SW_EEEEENS5_IJNS4_10UnderscoreESZ_SZ_EEEEENS4_13SM90_TMA_LOADENS4_14ComposedLayoutINS4_7SwizzleILi2ELi4ELi3EEENS4_18smem_ptr_flag_bitsILi8EEENSV_INS5_IJNSA_ILi8EEESE_EEENS5_IJSE_SB_EEEEEEEvNS4_8identityES12_S1C_vS1D_EENS_8epilogue10collective18CollectiveEpilogueINS1F_23Sm100TmaWarpSpecializedILi1ELi1ELi40ELb0ELb0EEEJSG_NS5_IJNSV_ISE_SB_EENSV_ISF_SB_EEEEESH_SI_SH_SI_NS1F_6fusion15FusionCallbacksIS1J_NS1N_17LinearCombinationISH_fSH_fLNS_15FloatRoundStyleE2EEESG_S1M_JEEENS4_5SM1004TMEM4LOAD25SM100_TMEM_LOAD_16dp32b8xES12_NS13_INS14_ILi0ELi4ELi3EEES17_NSV_INS5_IJS18_NSA_ILi16EEEEEENS5_IJS1Y_SB_EEEEEEENS4_39AutoVectorizingCopyWithAssumedAlignmentILi128EEENS4_14SM90_TMA_STOREES22_S24_S24_EEEvvEEEEvNT_6ParamsE:
        .type           _ZN7cutlass13device_kernelINS_4gemm6kernel13GemmUniversalIN4cute5tupleIJiiiiEEENS1_10collective13CollectiveMmaINS1_35MainloopSm100TmaUmmaWarpSpecializedILi24ELi2ELi4ENS5_IJNS4_1CILi1EEESB_SB_EEEEENS5_IJNSA_ILi64EEENSA_ILi80EEESE_EEENS_12float_e4m3_tENS5_IJlSB_lEEESH_SI_NS4_8TiledMMAINS4_8MMA_AtomIJNS4_10MMA_TraitsINS4_19SM100_MMA_F8F6F4_SSEJSH_SH_fSE_SF_NS4_17integral_constantINS4_4UMMA5MajorELSP_0EEESQ_NSN_INSO_7ScaleInELSR_0EEESS_EEEEEENS4_6LayoutISC_NS5_IJNSA_ILi0EEESW_SW_EEEEENS5_IJNS4_10UnderscoreESZ_SZ_EEEEENS4_13SM90_TMA_LOADENS4_14ComposedLayoutINS4_7SwizzleILi2ELi4ELi3EEENS4_18smem_ptr_flag_bitsILi8EEENSV_INS5_IJNSA_ILi8EEESE_EEENS5_IJSE_SB_EEEEEEEvNS4_8identityES12_S1C_vS1D_EENS_8epilogue10collective18CollectiveEpilogueINS1F_23Sm100TmaWarpSpecializedILi1ELi1ELi40ELb0ELb0EEEJSG_NS5_IJNSV_ISE_SB_EENSV_ISF_SB_EEEEESH_SI_SH_SI_NS1F_6fusion15FusionCallbacksIS1J_NS1N_17LinearCombinationISH_fSH_fLNS_15FloatRoundStyleE2EEESG_S1M_JEEENS4_5SM1004TMEM4LOAD25SM100_TMEM_LOAD_16dp32b8xES12_NS13_INS14_ILi0ELi4ELi3EEES17_NSV_INS5_IJS18_NSA_ILi16EEEEEENS5_IJS1Y_SB_EEEEEEENS4_39AutoVectorizingCopyWithAssumedAlignmentILi128EEENS4_14SM90_TMA_STOREES22_S24_S24_EEEvvEEEEvNT_6ParamsE,@function
        .size           _ZN7cutlass13device_kernelINS_4gemm6kernel13GemmUniversalIN4cute5tupleIJiiiiEEENS1_10collective13CollectiveMmaINS1_35MainloopSm100TmaUmmaWarpSpecializedILi24ELi2ELi4ENS5_IJNS4_1CILi1EEESB_SB_EEEEENS5_IJNSA_ILi64EEENSA_ILi80EEESE_EEENS_12float_e4m3_tENS5_IJlSB_lEEESH_SI_NS4_8TiledMMAINS4_8MMA_AtomIJNS4_10MMA_TraitsINS4_19SM100_MMA_F8F6F4_SSEJSH_SH_fSE_SF_NS4_17integral_constantINS4_4UMMA5MajorELSP_0EEESQ_NSN_INSO_7ScaleInELSR_0EEESS_EEEEEENS4_6LayoutISC_NS5_IJNSA_ILi0EEESW_SW_EEEEENS5_IJNS4_10UnderscoreESZ_SZ_EEEEENS4_13SM90_TMA_LOADENS4_14ComposedLayoutINS4_7SwizzleILi2ELi4ELi3EEENS4_18smem_ptr_flag_bitsILi8EEENSV_INS5_IJNSA_ILi8EEESE_EEENS5_IJSE_SB_EEEEEEEvNS4_8identityES12_S1C_vS1D_EENS_8epilogue10collective18CollectiveEpilogueINS1F_23Sm100TmaWarpSpecializedILi1ELi1ELi40ELb0ELb0EEEJSG_NS5_IJNSV_ISE_SB_EENSV_ISF_SB_EEEEESH_SI_SH_SI_NS1F_6fusion15FusionCallbacksIS1J_NS1N_17LinearCombinationISH_fSH_fLNS_15FloatRoundStyleE2EEESG_S1M_JEEENS4_5SM1004TMEM4LOAD25SM100_TMEM_LOAD_16dp32b8xES12_NS13_INS14_ILi0ELi4ELi3EEES17_NSV_INS5_IJS18_NSA_ILi16EEEEEENS5_IJS1Y_SB_EEEEEEENS4_39AutoVectorizingCopyWithAssumedAlignmentILi128EEENS4_14SM90_TMA_STOREES22_S24_S24_EEEvvEEEEvNT_6ParamsE,(.L_x_190 - _ZN7cutlass13device_kernelINS_4gemm6kernel13GemmUniversalIN4cute5tupleIJiiiiEEENS1_10collective13CollectiveMmaINS1_35MainloopSm100TmaUmmaWarpSpecializedILi24ELi2ELi4ENS5_IJNS4_1CILi1EEESB_SB_EEEEENS5_IJNSA_ILi64EEENSA_ILi80EEESE_EEENS_12float_e4m3_tENS5_IJlSB_lEEESH_SI_NS4_8TiledMMAINS4_8MMA_AtomIJNS4_10MMA_TraitsINS4_19SM100_MMA_F8F6F4_SSEJSH_SH_fSE_SF_NS4_17integral_constantINS4_4UMMA5MajorELSP_0EEESQ_NSN_INSO_7ScaleInELSR_0EEESS_EEEEEENS4_6LayoutISC_NS5_IJNSA_ILi0EEESW_SW_EEEEENS5_IJNS4_10UnderscoreESZ_SZ_EEEEENS4_13SM90_TMA_LOADENS4_14ComposedLayoutINS4_7SwizzleILi2ELi4ELi3EEENS4_18smem_ptr_flag_bitsILi8EEENSV_INS5_IJNSA_ILi8EEESE_EEENS5_IJSE_SB_EEEEEEEvNS4_8identityES12_S1C_vS1D_EENS_8epilogue10collective18CollectiveEpilogueINS1F_23Sm100TmaWarpSpecializedILi1ELi1ELi40ELb0ELb0EEEJSG_NS5_IJNSV_ISE_SB_EENSV_ISF_SB_EEEEESH_SI_SH_SI_NS1F_6fusion15FusionCallbacksIS1J_NS1N_17LinearCombinationISH_fSH_fLNS_15FloatRoundStyleE2EEESG_S1M_JEEENS4_5SM1004TMEM4LOAD25SM100_TMEM_LOAD_16dp32b8xES12_NS13_INS14_ILi0ELi4ELi3EEES17_NSV_INS5_IJS18_NSA_ILi16EEEEEENS5_IJS1Y_SB_EEEEEEENS4_39AutoVectorizingCopyWithAssumedAlignmentILi128EEENS4_14SM90_TMA_STOREES22_S24_S24_EEEvvEEEEvNT_6ParamsE)
        .other          _ZN7cutlass13device_kernelINS_4gemm6kernel13GemmUniversalIN4cute5tupleIJiiiiEEENS1_10collective13CollectiveMmaINS1_35MainloopSm100TmaUmmaWarpSpecializedILi24ELi2ELi4ENS5_IJNS4_1CILi1EEESB_SB_EEEEENS5_IJNSA_ILi64EEENSA_ILi80EEESE_EEENS_12float_e4m3_tENS5_IJlSB_lEEESH_SI_NS4_8TiledMMAINS4_8MMA_AtomIJNS4_10MMA_TraitsINS4_19SM100_MMA_F8F6F4_SSEJSH_SH_fSE_SF_NS4_17integral_constantINS4_4UMMA5MajorELSP_0EEESQ_NSN_INSO_7ScaleInELSR_0EEESS_EEEEEENS4_6LayoutISC_NS5_IJNSA_ILi0EEESW_SW_EEEEENS5_IJNS4_10UnderscoreESZ_SZ_EEEEENS4_13SM90_TMA_LOADENS4_14ComposedLayoutINS4_7SwizzleILi2ELi4ELi3EEENS4_18smem_ptr_flag_bitsILi8EEENSV_INS5_IJNSA_ILi8EEESE_EEENS5_IJSE_SB_EEEEEEEvNS4_8identityES12_S1C_vS1D_EENS_8epilogue10collective18CollectiveEpilogueINS1F_23Sm100TmaWarpSpecializedILi1ELi1ELi40ELb0ELb0EEEJSG_NS5_IJNSV_ISE_SB_EENSV_ISF_SB_EEEEESH_SI_SH_SI_NS1F_6fusion15FusionCallbacksIS1J_NS1N_17LinearCombinationISH_fSH_fLNS_15FloatRoundStyleE2EEESG_S1M_JEEENS4_5SM1004TMEM4LOAD25SM100_TMEM_LOAD_16dp32b8xES12_NS13_INS14_ILi0ELi4ELi3EEES17_NSV_INS5_IJS18_NSA_ILi16EEEEEENS5_IJS1Y_SB_EEEEEEENS4_39AutoVectorizingCopyWithAssumedAlignmentILi128EEENS4_14SM90_TMA_STOREES22_S24_S24_EEEvvEEEEvNT_6ParamsE,@"STO_CUDA_ENTRY STV_DEFAULT"
_ZN7cutlass13device_kernelINS_4gemm6kernel13GemmUniversalIN4cute5tupleIJiiiiEEENS1_10collective13CollectiveMmaINS1_35MainloopSm100TmaUmmaWarpSpecializedILi24ELi2ELi4ENS5_IJNS4_1CILi1EEESB_SB_EEEEENS5_IJNSA_ILi64EEENSA_ILi80EEESE_EEENS_12float_e4m3_tENS5_IJlSB_lEEESH_SI_NS4_8TiledMMAINS4_8MMA_AtomIJNS4_10MMA_TraitsINS4_19SM100_MMA_F8F6F4_SSEJSH_SH_fSE_SF_NS4_17integral_constantINS4_4UMMA5MajorELSP_0EEESQ_NSN_INSO_7ScaleInELSR_0EEESS_EEEEEENS4_6LayoutISC_NS5_IJNSA_ILi0EEESW_SW_EEEEENS5_IJNS4_10UnderscoreESZ_SZ_EEEEENS4_13SM90_TMA_LOADENS4_14ComposedLayoutINS4_7SwizzleILi2ELi4ELi3EEENS4_18smem_ptr_flag_bitsILi8EEENSV_INS5_IJNSA_ILi8EEESE_EEENS5_IJSE_SB_EEEEEEEvNS4_8identityES12_S1C_vS1D_EENS_8epilogue10collective18CollectiveEpilogueINS1F_23Sm100TmaWarpSpecializedILi1ELi1ELi40ELb0ELb0EEEJSG_NS5_IJNSV_ISE_SB_EENSV_ISF_SB_EEEEESH_SI_SH_SI_NS1F_6fusion15FusionCallbacksIS1J_NS1N_17LinearCombinationISH_fSH_fLNS_15FloatRoundStyleE2EEESG_S1M_JEEENS4_5SM1004TMEM4LOAD25SM100_TMEM_LOAD_16dp32b8xES12_NS13_INS14_ILi0ELi4ELi3EEES17_NSV_INS5_IJS18_NSA_ILi16EEEEEENS5_IJS1Y_SB_EEEEEEENS4_39AutoVectorizingCopyWithAssumedAlignmentILi128EEENS4_14SM90_TMA_STOREES22_S24_S24_EEEvvEEEEvNT_6ParamsE:
[----:B------:R-:W1:Y:S01]  /*0000*/  LDC R1, c[0x0][0x37c] ;  /* 0x0000df00ff017b82 */ /* 0x000e620000000800 */
[----:B------:R-:W2:Y:S01]  /*0010*/  S2R R111, SR_TID.X ;  /* 0x00000000006f7919 */ /* 0x000ea20000002100 */
[----:B------:R-:W3:Y:S01]  /*0020*/  LDCU.64 UR4, c[0x0][0x890] ;  /* 0x00011200ff0477ac */ /* 0x000ee20008000a00 */
[----:B------:R-:W-:Y:S02]  /*0030*/  PRMT R100, RZ, 0x7610, R100 ;  /* 0x00007610ff647816 */ /* 0x000fe40000000064 */
[----:B------:R-:W-:Y:S01]  /*0040*/  ELECT P5, URZ, PT ;  /* 0x0000000000ff782f */ /* 0x000fe200038a0000 */
[----:B------:R-:W4:Y:S01]  /*0050*/  LDCU.64 UR46, c[0x0][0x358] ;  /* 0x00006b00ff2e77ac */ /* 0x000f220008000a00 */
[----:B---3--:R-:W-:-:S04]  /*0060*/  UISETP.NE.U32.AND UP0, UPT, UR4, URZ, UPT ;  /* 0x000000ff0400728c */ /* 0x008fc8000bf05070 */
[----:B------:R-:W-:Y:S01]  /*0070*/  UISETP.NE.AND.EX UP0, UPT, UR5, URZ, UPT, UP0 ;  /* 0x000000ff0500728c */ /* 0x000fe2000bf05300 */
[----:B--2---:R-:W-:-:S05]  /*0080*/  SHF.R.U32.HI R106, RZ, 0x5, R111 ;  /* 0x00000005ff6a7819 */ /* 0x004fca000001166f */
[----:B------:R-:W2:Y:S02]  /*0090*/  SHFL.IDX PT, R0, R106, RZ, 0x1f ;  /* 0x00001fff6a007589 */ /* 0x000ea400000e0000 */
[----:B--2---:R-:W-:Y:S01]  /*00a0*/  R2UR UR8, R0 ;  /* 0x00000000000872ca */ /* 0x004fe200000e0000 */
[----:B-1--4-:R-:W-:-:S14]  /*00b0*/  BRA.U UP0, `(.L_x_0) ;  /* 0x00000001002c7547 */ /* 0x012fdc000b800000 */
[----:B------:R-:W1:Y:S02]  /*00c0*/  LDCU.64 UR6, c[0x0][0x888] ;  /* 0x00011100ff0677ac */ /* 0x000e640008000a00 */
[----:B-1----:R-:W-:-:S04]  /*00d0*/  UISETP.NE.U32.AND UP0, UPT, UR6, URZ, UPT ;  /* 0x000000ff0600728c */ /* 0x002fc8000bf05070 */
[----:B------:R-:W-:-:S09]  /*00e0*/  UISETP.NE.AND.EX UP0, UPT, UR7, URZ, UPT, UP0 ;  /* 0x000000ff0700728c */ /* 0x000fd2000bf05300 */
[----:B------:R-:W-:Y:S05]  /*00f0*/  BRA.U !UP0, `(.L_x_1) ;  /* 0x0000000108147547 */ /* 0x000fea000b800000 */
[----:B------:R-:W1:Y:S02]  /*0100*/  LDC.64 R2, c[0x0][0x888] ;  /* 0x00022200ff027b82 */ /* 0x000e640000000a00 */
[----:B-1----:R-:W2:Y:S01]  /*0110*/  LDG.E R0, desc[UR46][R2.64] ;  /* 0x0000002e02007981 */ /* 0x002ea2000c1e1900 */
[----:B------:R-:W-:Y:S01]  /*0120*/  HFMA2 R100, -RZ, RZ, 0, 5.9604644775390625e-08 ;  /* 0x00000001ff647431 */ /* 0x000fe200000001ff */
[----:B--2---:R-:W-:Y:S01]  /*0130*/  R2UR UR39, R0 ;  /* 0x00000000002772ca */ /* 0x004fe200000e0000 */
[----:B------:R-:W-:Y:S05]  /*0140*/  BRA `(.L_x_0) ;  /* 0x0000000000087947 */ /* 0x000fea0003800000 */
.L_x_1:
[----:B------:R-:W-:Y:S01]  /*0150*/  HFMA2 R100, -RZ, RZ, 0, 5.9604644775390625e-08 ;  /* 0x00000001ff647431 */ /* 0x000fe200000001ff */
[----:B------:R-:W1:Y:S02]  /*0160*/  LDCU UR39, c[0x0][0x880] ;  /* 0x00011000ff2777ac */ /* 0x000e640008000800 */
.L_x_0:
[----:B------:R-:W2:Y:S02]  /*0170*/  LDCU.64 UR6, c[0x0][0x8b0] ;  /* 0x00011600ff0677ac */ /* 0x000ea40008000a00 */
[----:B--2---:R-:W-:-:S04]  /*0180*/  UISETP.NE.U32.AND UP0, UPT, UR6, URZ, UPT ;  /* 0x000000ff0600728c */ /* 0x004fc8000bf05070 */
[----:B------:R-:W-:-:S09]  /*0190*/  UISETP.NE.AND.EX UP0, UPT, UR7, URZ, UPT, UP0 ;  /* 0x000000ff0700728c */ /* 0x000fd2000bf05300 */
[----:B------:R-:W-:Y:S05]  /*01a0*/  BRA.U UP0, `(.L_x_2) ;  /* 0x0000000100207547 */ /* 0x000fea000b800000 */
[----:B------:R-:W2:Y:S02]  /*01b0*/  LDCU.64 UR6, c[0x0][0x8a8] ;  /* 0x00011500ff0677ac */ /* 0x000ea40008000a00 */
[----:B--2---:R-:W-:-:S04]  /*01c0*/  UISETP.NE.U32.AND UP0, UPT, UR6, URZ, UPT ;  /* 0x000000ff0600728c */ /* 0x004fc8000bf05070 */
[----:B------:R-:W-:-:S09]  /*01d0*/  UISETP.NE.AND.EX UP0, UPT, UR7, URZ, UPT, UP0 ;  /* 0x000000ff0700728c */ /* 0x000fd2000bf05300 */
[----:B------:R-:W-:Y:S05]  /*01e0*/  BRA.U !UP0, `(.L_x_3) ;  /* 0x00000001080c7547 */ /* 0x000fea000b800000 */
[----:B------:R-:W2:Y:S02]  /*01f0*/  LDC.64 R58, c[0x0][0x8a8] ;  /* 0x00022a00ff3a7b82 */ /* 0x000ea40000000a00 */
[----:B--2---:R2:W5:Y:S01]  /*0200*/  LDG.E R58, desc[UR46][R58.64] ;  /* 0x0000002e3a3a7981 */ /* 0x004562000c1e1900 */
[----:B------:R-:W-:Y:S05]  /*0210*/  BRA `(.L_x_2) ;  /* 0x0000000000047947 */ /* 0x000fea0003800000 */
.L_x_3:
[----:B------:R-:W3:Y:S02]  /*0220*/  LDC R58, c[0x0][0x8a0] ;  /* 0x00022800ff3a7b82 */ /* 0x000ee40000000800 */
.L_x_2:
[----:B------:R-:W-:Y:S01]  /*0230*/  IMAD.U32 R0, RZ, RZ, UR8 ;  /* 0x00000008ff007e24 */ /* 0x000fe2000f8e00ff */
[----:B------:R-:W-:Y:S04]  /*0240*/  BSSY.RECONVERGENT B0, `(.L_x_4) ;  /* 0x000000c000007945 */ /* 0x000fe80003800200 */
[C---:B------:R-:W-:Y:S02]  /*0250*/  ISETP.NE.OR P1, PT, R0.reuse, 0x1, !P5 ;  /* 0x000000010000780c */ /* 0x040fe40006f25670 */
[----:B------:R-:W-:-:S11]  /*0260*/  ISETP.NE.OR P0, PT, R0, 0x3, !P5 ;  /* 0x000000030000780c */ /* 0x000fd60006f05670 */
[----:B------:R-:W-:Y:S05]  /*0270*/  @P1 BRA `(.L_x_5) ;  /* 0x0000000000201947 */ /* 0x000fea0003800000 */
[----:B------:R-:W4:Y:S02]  /*0280*/  LDCU.64 UR6, c[0x0][0x348] ;  /* 0x00006900ff0677ac */ /* 0x000f240008000a00 */
[----:B----4-:R-:W-:Y:S02]  /*0290*/  UIADD3 UR10, UP1, UPT, UR6, 0x80, URZ ;  /* 0x00000080060a7890 */ /* 0x010fe4000ff3e0ff */
[----:B------:R-:W-:Y:S02]  /*02a0*/  UIADD3 UR6, UP0, UPT, UR6, 0x180, URZ ;  /* 0x0000018006067890 */ /* 0x000fe4000ff1e0ff */
[----:B------:R-:W-:Y:S02]  /*02b0*/  UIADD3.X UR11, UPT, UPT, URZ, UR7, URZ, UP1, !UPT ;  /* 0x00000007ff0b7290 */ /* 0x000fe40008ffe4ff */
[----:B------:R-:W-:-:S07]  /*02c0*/  UIADD3.X UR7, UPT, UPT, URZ, UR7, URZ, UP0, !UPT ;  /* 0x00000007ff077290 */ /* 0x000fce00087fe4ff */
[----:B------:R4:W-:Y:S02]  /*02d0*/  UTMACCTL.PF [UR10] ;  /* 0x000000000a0079b9 */ /* 0x0009e40008040000 */
[----:B------:R4:W-:Y:S02]  /*02e0*/  UTMACCTL.PF [UR6] ;  /* 0x00000000060079b9 */ /* 0x0009e40008040000 */
[----:B----4-:R-:W-:Y:S01]  /*02f0*/  NOP ;  /* 0x0000000000007918 */ /* 0x010fe20000000000 */
.L_x_5:
[----:B-1----:R-:W-:Y:S05]  /*0300*/  BSYNC.RECONVERGENT B0 ;  /* 0x0000000000007941 */ /* 0x002fea0003800200 */
.L_x_4:
[----:B------:R-:W-:Y:S04]  /*0310*/  BSSY.RECONVERGENT B0, `(.L_x_6) ;  /* 0x000000a000007945 */ /* 0x000fe80003800200 */
[----:B------:R-:W-:Y:S05]  /*0320*/  @P0 BRA `(.L_x_7) ;  /* 0x0000000000200947 */ /* 0x000fea0003800000 */
[----:B------:R-:W1:Y:S02]  /*0330*/  LDCU.64 UR6, c[0x0][0x348] ;  /* 0x00006900ff0677ac */ /* 0x000e640008000a00 */
[----:B-1----:R-:W-:Y:S02]  /*0340*/  UIADD3 UR10, UP1, UPT, UR6, 0x580, URZ ;  /* 0x00000580060a7890 */ /* 0x002fe4000ff3e0ff */
[----:B------:R-:W-:Y:S02]  /*0350*/  UIADD3 UR6, UP0, UPT, UR6, 0x680, URZ ;  /* 0x0000068006067890 */ /* 0x000fe4000ff1e0ff */
[----:B------:R-:W-:Y:S02]  /*0360*/  UIADD3.X UR11, UPT, UPT, URZ, UR7, URZ, UP1, !UPT ;  /* 0x00000007ff0b7290 */ /* 0x000fe40008ffe4ff */
[----:B------:R-:W-:-:S07]  /*0370*/  UIADD3.X UR7, UPT, UPT, URZ, UR7, URZ, UP0, !UPT ;  /* 0x00000007ff077290 */ /* 0x000fce00087fe4ff */
[----:B------:R1:W-:Y:S02]  /*0380*/  UTMACCTL.PF [UR10] ;  /* 0x000000000a0079b9 */ /* 0x0003e40008040000 */
[----:B------:R1:W-:Y:S02]  /*0390*/  UTMACCTL.PF [UR6] ;  /* 0x00000000060079b9 */ /* 0x0003e40008040000 */
[----:B-1----:R-:W-:Y:S01]  /*03a0*/  NOP ;  /* 0x0000000000007918 */ /* 0x002fe20000000000 */
.L_x_7:
[----:B------:R-:W-:Y:S05]  /*03b0*/  BSYNC.RECONVERGENT B0 ;  /* 0x0000000000007941 */ /* 0x000fea0003800200 */
.L_x_6:
[----:B------:R-:W1:Y:S01]  /*03c0*/  LDCU.64 UR6, c[0x0][0x888] ;  /* 0x00011100ff0677ac */ /* 0x000e620008000a00 */
[----:B------:R-:W-:Y:S02]  /*03d0*/  UISETP.EQ.U32.AND UP1, UPT, UR4, URZ, UPT ;  /* 0x000000ff0400728c */ /* 0x000fe4000bf22070 */
[----:B------:R-:W-:Y:S02]  /*03e0*/  UPLOP3.LUT UP2, UPT, UPT, UPT, UPT, 0x80, 0x8 ;  /* 0x000000000008789c */ /* 0x000fe40003f4f070 */
[----:B-1----:R-:W-:-:S04]  /*03f0*/  UISETP.NE.U32.AND UP0, UPT, UR6, URZ, UPT ;  /* 0x000000ff0600728c */ /* 0x002fc8000bf05070 */
[----:B------:R-:W-:-:S04]  /*0400*/  UISETP.NE.AND.EX UP0, UPT, UR7, URZ, UPT, UP0 ;  /* 0x000000ff0700728c */ /* 0x000fc8000bf05300 */
[----:B------:R-:W-:-:S04]  /*0410*/  UISETP.EQ.OR.EX UP3, UPT, UR5, URZ, !UP0, UP1 ;  /* 0x000000ff0500728c */ /* 0x000fc8000c762710 */
[----:B------:R-:W-:-:S05]  /*0420*/  UP2UR UR45, UPR, URZ, 0x8 ;  /* 0x00000008ff2d7883 */ /* 0x000fca0008000000 */
[----:B------:R-:W-:Y:S07]  /*0430*/  BRA.U !UP3, `(.L_x_8) ;  /* 0x000000010b207547 */ /* 0x000fee000b800000 */
[----:B------:R-:W-:Y:S01]  /*0440*/  UISETP.NE.U32.AND UP2, UPT, UR4, URZ, UPT ;  /* 0x000000ff0400728c */ /* 0x000fe2000bf45070 */
[----:B------:R-:W-:Y:S01]  /*0450*/  FSETP.NEU.AND P0, PT, RZ, UR39, PT ;  /* 0x00000027ff007c0b */ /* 0x000fe2000bf0d000 */
[----:B------:R-:W-:Y:S02]  /*0460*/  USEL UR4, URZ, 0xffffffff, UP0 ;  /* 0xffffffffff047887 */ /* 0x000fe40008000000 */
[----:B------:R-:W-:-:S10]  /*0470*/  UISETP.NE.AND.EX UP2, UPT, UR5, URZ, UPT, UP2 ;  /* 0x000000ff0500728c */ /* 0x000fd4000bf45320 */
[----:B------:R-:W-:Y:S01]  /*0480*/  VOTEU.ANY UP1, P0 ;  /* 0x0000000000ff7886 */ /* 0x000fe20000020100 */
[----:B------:R-:W-:-:S04]  /*0490*/  @!UP2 USEL UR4, URZ, 0xffffffff, UP1 ;  /* 0xffffffffff04a887 */ /* 0x000fc80008800000 */
[----:B------:R-:W-:-:S04]  /*04a0*/  ULOP3.LUT UR4, UR4, 0x1, URZ, 0xc0, !UPT ;  /* 0x0000000104047892 */ /* 0x000fc8000f8ec0ff */
[----:B------:R-:W-:-:S11]  /*04b0*/  UISETP.NE.U32.AND UP2, UPT, UR4, 0x1, UPT ;  /* 0x000000010400788c */ /* 0x000fd6000bf45070 */
.L_x_8:
[----:B------:R-:W1:Y:S01]  /*04c0*/  SHFL.IDX PT, R2, R106, RZ, 0x1f ;  /* 0x00001fff6a027589 */ /* 0x000e6200000e0000 */
[----:B------:R-:W-:-:S04]  /*04d0*/  UISETP.NE.AND UP1, UPT, UR8, 0x2, UPT ;  /* 0x000000020800788c */ /* 0x000fc8000bf25270 */
[----:B------:R-:W-:Y:S01]  /*04e0*/  USEL UR6, URZ, 0x1, UP1 ;  /* 0x00000001ff067887 */ /* 0x000fe20008800000 */
[----:B-1----:R-:W-:-:S13]  /*04f0*/  ISETP.NE.AND P0, PT, R2, RZ, PT ;  /* 0x000000ff0200720c */ /* 0x002fda0003f05270 */
[----:B------:R-:W-:Y:S05]  /*0500*/  @P0 BRA `(.L_x_9) ;  /* 0x0000000000f40947 */ /* 0x000fea0003800000 */
[----:B------:R-:W-:Y:S01]  /*0510*/  ELECT P0, URZ, PT ;  /* 0x0000000000ff782f */ /* 0x000fe20003800000 */
[----:B------:R-:W-:-:S12]  /*0520*/  BSSY.RECONVERGENT B0, `(.L_x_9) ;  /* 0x000003b000007945 */ /* 0x000fd80003800200 */
[----:B------:R-:W-:Y:S05]  /*0530*/  @!P0 BRA `(.L_x_10) ;  /* 0x0000000000e48947 */ /* 0x000fea0003800000 */
[----:B------:R-:W1:Y:S01]  /*0540*/  S2UR UR5, SR_CgaCtaId ;  /* 0x00000000000579c3 */ /* 0x000e620000008800 */
[----:B------:R-:W-:Y:S01]  /*0550*/  UMOV UR7, 0x400 ;  /* 0x0000040000077882 */ /* 0x000fe20000000000 */
[----:B------:R-:W-:Y:S02]  /*0560*/  UMOV UR4, 0x1 ;  /* 0x0000000100047882 */ /* 0x000fe40000000000 */
[----:B------:R-:W-:-:S04]  /*0570*/  UIADD3 UR10, UPT, UPT, -UR4, 0x100000, URZ ;  /* 0x00100000040a7890 */ /* 0x000fc8000fffe1ff */
[----:B------:R-:W-:Y:S02]  /*0580*/  USHF.L.U32 UR11, UR10, 0xb, URZ ;  /* 0x0000000b0a0b7899 */ /* 0x000fe400080006ff */
[----:B------:R-:W-:Y:S02]  /*0590*/  USHF.L.U32 UR10, UR10, 0x1, URZ ;  /* 0x000000010a0a7899 */ /* 0x000fe400080006ff */
[----:B-1----:R-:W-:Y:S01]  /*05a0*/  ULEA UR5, UR5, UR7, 0x18 ;  /* 0x0000000705057291 */ /* 0x002fe2000f8ec0ff */
[----:B------:R-:W1:Y:S11]  /*05b0*/  FENCE.VIEW.ASYNC.S ;  /* 0x00000000000073c6 */ /* 0x000e760000000000 */
[----:B-1----:R1:W4:Y:S01]  /*05c0*/  SYNCS.EXCH.64 URZ, [UR5], UR10 ;  /* 0x0000000a05ff75b2 */ /* 0x0023220008000100 */
[----:B------:R1:W1:Y:S01]  /*05d0*/  SYNCS.EXCH.64 URZ, [UR5+0xc0], UR10 ;  /* 0x0000c00a05ff75b2 */ /* 0x0002620008000100 */
        /* <DEDUP_REMOVED lines=46> */
[----:B----4-:R-:W-:Y:S01]  /*08c0*/  NOP ;  /* 0x0000000000007918 */ /* 0x010fe20000000000 */
.L_x_10:
[----:B-1----:R-:W-:Y:S05]  /*08d0*/  BSYNC.RECONVERGENT B0 ;  /* 0x0000000000007941 */ /* 0x002fea0003800200 */
.L_x_9:
[----:B------:R-:W1:Y:S01]  /*08e0*/  SHFL.IDX PT, R2, R106, RZ, 0x1f ;  /* 0x00001fff6a027589 */ /* 0x000e6200000e0000 */
[----:B------:R-:W-:Y:S01]  /*08f0*/  NOP ;  /* 0x0000000000007918 */ /* 0x000fe20000000000 */
[----:B-1----:R-:W-:-:S13]  /*0900*/  ISETP.NE.AND P0, PT, R2, 0x1, PT ;  /* 0x000000010200780c */ /* 0x002fda0003f05270 */
[----:B------:R-:W-:Y:S05]  /*0910*/  @P0 BRA `(.L_x_11) ;  /* 0x0000000000400947 */ /* 0x000fea0003800000 */
[----:B------:R-:W1:Y:S01]  /*0920*/  S2UR UR7, SR_CgaCtaId ;  /* 0x00000000000779c3 */ /* 0x000e620000008800 */
[----:B------:R-:W-:Y:S01]  /*0930*/  UMOV UR9, 0x400 ;  /* 0x0000040000097882 */ /* 0x000fe20000000000 */
[----:B------:R-:W-:Y:S01]  /*0940*/  UMOV UR5, 0x20 ;  /* 0x0000002000057882 */ /* 0x000fe20000000000 */
[----:B------:R-:W-:Y:S01]  /*0950*/  UMOV UR4, 0x80 ;  /* 0x0000008000047882 */ /* 0x000fe20000000000 */
[----:B------:R-:W-:-:S04]  /*0960*/  UIADD3 UR10, UPT, UPT, -UR5, 0x100000, URZ ;  /* 0x00100000050a7890 */ /* 0x000fc8000fffe1ff */
[----:B------:R-:W-:Y:S02]  /*0970*/  USHF.L.U32 UR11, UR10, 0xb, URZ ;  /* 0x0000000b0a0b7899 */ /* 0x000fe400080006ff */
[----:B------:R-:W-:Y:S02]  /*0980*/  USHF.L.U32 UR10, UR10, 0x1, URZ ;  /* 0x000000010a0a7899 */ /* 0x000fe400080006ff */
[----:B------:R-:W-:-:S04]  /*0990*/  UIADD3 UR4, UPT, UPT, -UR4, 0x100000, URZ ;  /* 0x0010000004047890 */ /* 0x000fc8000fffe1ff */
[----:B------:R-:W-:Y:S02]  /*09a0*/  USHF.L.U32 UR5, UR4, 0xb, URZ ;  /* 0x0000000b04057899 */ /* 0x000fe400080006ff */
[----:B------:R-:W-:Y:S01]  /*09b0*/  USHF.L.U32 UR4, UR4, 0x1, URZ ;  /* 0x0000000104047899 */ /* 0x000fe200080006ff */
[----:B------:R-:W-:Y:S01]  /*09c0*/  ELECT P0, URZ, PT ;  /* 0x0000000000ff782f */ /* 0x000fe20003800000 */
[----:B-1----:R-:W-:Y:S01]  /*09d0*/  ULEA UR7, UR7, UR9, 0x18 ;  /* 0x0000000907077291 */ /* 0x002fe2000f8ec0ff */
[----:B------:R-:W1:Y:S11]  /*09e0*/  FENCE.VIEW.ASYNC.S ;  /* 0x00000000000073c6 */ /* 0x000e760000000000 */
[----:B-1----:R1:W4:Y:S01]  /*09f0*/  SYNCS.EXCH.64 URZ, [UR7+0x180], UR10 ;  /* 0x0001800a07ff75b2 */ /* 0x0023220008000100 */
[----:B------:R1:W1:Y:S01]  /*0a00*/  SYNCS.EXCH.64 URZ, [UR7+0x188], UR4 ;  /* 0x0001880407ff75b2 */ /* 0x0002620008000100 */
[----:B------:R-:W-:Y:S01]  /*0a10*/  NOP ;  /* 0x0000000000007918 */ /* 0x000fe20000000000 */
.L_x_11:
[----:B------:R-:W2:Y:S01]  /*0a20*/  SHFL.IDX PT, R2, R106, RZ, 0x1f ;  /* 0x00001fff6a027589 */ /* 0x000ea200000e0000 */
[----:B------:R-:W-:Y:S01]  /*0a30*/  NOP ;  /* 0x0000000000007918 */ /* 0x000fe20000000000 */
[----:B--2---:R-:W-:-:S13]  /*0a40*/  ISETP.NE.AND P0, PT, R2, 0x3, PT ;  /* 0x000000030200780c */ /* 0x004fda0003f05270 */
[----:B------:R-:W-:Y:S05]  /*0a50*/  @P0 BRA `(.L_x_12) ;  /* 0x0000000000300947 */ /* 0x000fea0003800000 */
[----:B-1----:R-:W1:Y:S01]  /*0a60*/  S2UR UR5, SR_CgaCtaId ;  /* 0x00000000000579c3 */ /* 0x002e620000008800 */
[----:B------:R-:W-:Y:S01]  /*0a70*/  UMOV UR7, 0x400 ;  /* 0x0000040000077882 */ /* 0x000fe20000000000 */
[----:B------:R-:W-:Y:S01]  /*0a80*/  UMOV UR4, 0x20 ;  /* 0x0000002000047882 */ /* 0x000fe20000000000 */
[----:B------:R-:W-:Y:S01]  /*0a90*/  ELECT P0, URZ, PT ;  /* 0x0000000000ff782f */ /* 0x000fe20003800000 */
[----:B------:R-:W-:-:S04]  /*0aa0*/  UIADD3 UR10, UPT, UPT, -UR4, 0x100000, URZ ;  /* 0x00100000040a7890 */ /* 0x000fc8000fffe1ff */
[----:B------:R-:W-:Y:S02]  /*0ab0*/  USHF.L.U32 UR11, UR10, 0xb, URZ ;  /* 0x0000000b0a0b7899 */ /* 0x000fe400080006ff */
[----:B------:R-:W-:Y:S02]  /*0ac0*/  USHF.L.U32 UR10, UR10, 0x1, URZ ;  /* 0x000000010a0a7899 */ /* 0x000fe400080006ff */
[----:B-1----:R-:W-:Y:S01]  /*0ad0*/  ULEA UR5, UR5, UR7, 0x18 ;  /* 0x0000000705057291 */ /* 0x002fe2000f8ec0ff */
[----:B------:R-:W1:Y:S11]  /*0ae0*/  FENCE.VIEW.ASYNC.S ;  /* 0x00000000000073c6 */ /* 0x000e760000000000 */
[----:B-1----:R2:W1:Y:S01]  /*0af0*/  SYNCS.EXCH.64 URZ, [UR5+0x190], UR10 ;  /* 0x0001900a05ff75b2 */ /* 0x0024620008000100 */
[----:B------:R2:W1:Y:S02]  /*0b00*/  SYNCS.EXCH.64 URZ, [UR5+0x198], UR10 ;  /* 0x0001980a05ff75b2 */ /* 0x0004640008000100 */
[----:B--2---:R-:W-:Y:S01]  /*0b10*/  NOP ;  /* 0x0000000000007918 */ /* 0x004fe20000000000 */
.L_x_12:
[----:B------:R-:W2:Y:S01]  /*0b20*/  SHFL.IDX PT, R2, R106, RZ, 0x1f ;  /* 0x00001fff6a027589 */ /* 0x000ea200000e0000 */
[----:B------:R-:W-:Y:S01]  /*0b30*/  NOP ;  /* 0x0000000000007918 */ /* 0x000fe20000000000 */
[----:B--2---:R-:W-:-:S13]  /*0b40*/  ISETP.NE.AND P0, PT, R2, 0x4, PT ;  /* 0x000000040200780c */ /* 0x004fda0003f05270 */
[----:B------:R-:W-:Y:S05]  /*0b50*/  @P0 BRA `(.L_x_13) ;  /* 0x00000000004c0947 */ /* 0x000fea0003800000 */
[----:B-1----:R-:W1:Y:S01]  /*0b60*/  S2UR UR5, SR_CgaCtaId ;  /* 0x00000000000579c3 */ /* 0x002e620000008800 */
[----:B------:R-:W-:Y:S01]  /*0b70*/  UMOV UR9, 0x100 ;  /* 0x0000010000097882 */ /* 0x000fe20000000000 */
[----:B------:R-:W-:Y:S01]  /*0b80*/  UMOV UR7, 0x400 ;  /* 0x0000040000077882 */ /* 0x000fe20000000000 */
[----:B------:R-:W-:Y:S01]  /*0b90*/  USEL UR9, UR9, 0xe0, UP2 ;  /* 0x000000e009097887 */ /* 0x000fe20009000000 */
[----:B------:R-:W-:Y:S01]  /*0ba0*/  UMOV UR4, 0x1 ;  /* 0x0000000100047882 */ /* 0x000fe20000000000 */
[----:B------:R-:W-:Y:S01]  /*0bb0*/  ELECT P0, URZ, PT ;  /* 0x0000000000ff782f */ /* 0x000fe20003800000 */
[----:B------:R-:W-:-:S04]  /*0bc0*/  UIADD3 UR10, UPT, UPT, -UR4, 0x100000, URZ ;  /* 0x00100000040a7890 */ /* 0x000fc8000fffe1ff */
[----:B------:R-:W-:Y:S02]  /*0bd0*/  USHF.L.U32 UR11, UR10, 0xb, URZ ;  /* 0x0000000b0a0b7899 */ /* 0x000fe400080006ff */
[----:B------:R-:W-:Y:S02]  /*0be0*/  USHF.L.U32 UR10, UR10, 0x1, URZ ;  /* 0x000000010a0a7899 */ /* 0x000fe400080006ff */
[----:B------:R-:W-:-:S04]  /*0bf0*/  UIADD3 UR12, UPT, UPT, -UR9, 0x100000, URZ ;  /* 0x00100000090c7890 */ /* 0x000fc8000fffe1ff */
[----:B------:R-:W-:Y:S02]  /*0c00*/  USHF.L.U32 UR13, UR12, 0xb, URZ ;  /* 0x0000000b0c0d7899 */ /* 0x000fe400080006ff */
[----:B------:R-:W-:Y:S02]  /*0c10*/  USHF.L.U32 UR12, UR12, 0x1, URZ ;  /* 0x000000010c0c7899 */ /* 0x000fe400080006ff */
[----:B-1----:R-:W-:Y:S01]  /*0c20*/  ULEA UR5, UR5, UR7, 0x18 ;  /* 0x0000000705057291 */ /* 0x002fe2000f8ec0ff */
[----:B------:R-:W1:Y:S11]  /*0c30*/  FENCE.VIEW.ASYNC.S ;  /* 0x00000000000073c6 */ /* 0x000e760000000000 */
[----:B-1----:R2:W1:Y:S01]  /*0c40*/  SYNCS.EXCH.64 URZ, [UR5+0x1a0], UR10 ;  /* 0x0001a00a05ff75b2 */ /* 0x0024620008000100 */
[----:B------:R2:W1:Y:S01]  /*0c50*/  SYNCS.EXCH.64 URZ, [UR5+0x1b0], UR12 ;  /* 0x0001b00c05ff75b2 */ /* 0x0004620008000100 */
[----:B------:R2:W1:Y:S01]  /*0c60*/  SYNCS.EXCH.64 URZ, [UR5+0x1a8], UR10 ;  /* 0x0001a80a05ff75b2 */ /* 0x0004620008000100 */
[----:B------:R2:W1:Y:S02]  /*0c70*/  SYNCS.EXCH.64 URZ, [UR5+0x1b8], UR12 ;  /* 0x0001b80c05ff75b2 */ /* 0x0004640008000100 */
[----:B--2---:R-:W-:Y:S01]  /*0c80*/  NOP ;  /* 0x0000000000007918 */ /* 0x004fe20000000000 */
.L_x_13:
[----:B------:R-:W2:Y:S01]  /*0c90*/  SHFL.IDX PT, R2, R106, RZ, 0x1f ;  /* 0x00001fff6a027589 */ /* 0x000ea200000e0000 */
[----:B------:R-:W-:Y:S01]  /*0ca0*/  NOP ;  /* 0x0000000000007918 */ /* 0x000fe20000000000 */
[----:B--2---:R-:W-:-:S13]  /*0cb0*/  ISETP.NE.AND P0, PT, R2, 0x5, PT ;  /* 0x000000050200780c */ /* 0x004fda0003f05270 */
[----:B------:R-:W-:Y:S05]  /*0cc0*/  @P0 BRA `(.L_x_14) ;  /* 0x0000000000580947 */ /* 0x000fea0003800000 */
[----:B-1----:R-:W1:Y:S01]  /*0cd0*/  S2UR UR7, SR_CgaCtaId ;  /* 0x00000000000779c3 */ /* 0x002e620000008800 */
        /* <DEDUP_REMOVED lines=12> */
[----:B-1----:R2:W1:Y:S01]  /*0da0*/  SYNCS.EXCH.64 URZ, [UR7+0x1c0], UR10 ;  /* 0x0001c00a07ff75b2 */ /* 0x0024620008000100 */
[----:B------:R2:W1:Y:S01]  /*0db0*/  SYNCS.EXCH.64 URZ, [UR7+0x1e0], UR4 ;  /* 0x0001e00407ff75b2 */ /* 0x0004620008000100 */
[----:B------:R2:W1:Y:S01]  /*0dc0*/  SYNCS.EXCH.64 URZ, [UR7+0x1c8], UR10 ;  /* 0x0001c80a07ff75b2 */ /* 0x0004620008000100 */
[----:B------:R2:W1:Y:S01]  /*0dd0*/  SYNCS.EXCH.64 URZ, [UR7+0x1e8], UR4 ;  /* 0x0001e80407ff75b2 */ /* 0x0004620008000100 */
[----:B------:R2:W1:Y:S01]  /*0de0*/  SYNCS.EXCH.64 URZ, [UR7+0x1d0], UR10 ;  /* 0x0001d00a07ff75b2 */ /* 0x0004620008000100 */
[----:B------:R2:W1:Y:S01]  /*0df0*/  SYNCS.EXCH.64 URZ, [UR7+0x1f0], UR4 ;  /* 0x0001f00407ff75b2 */ /* 0x0004620008000100 */
[----:B------:R2:W1:Y:S01]  /*0e00*/  SYNCS.EXCH.64 URZ, [UR7+0x1d8], UR10 ;  /* 0x0001d80a07ff75b2 */ /* 0x0004620008000100 */
[----:B------:R2:W1:Y:S02]  /*0e10*/  SYNCS.EXCH.64 URZ, [UR7+0x1f8], UR4 ;  /* 0x0001f80407ff75b2 */ /* 0x0004640008000100 */
[----:B--2---:R-:W-:Y:S01]  /*0e20*/  NOP ;  /* 0x0000000000007918 */ /* 0x004fe20000000000 */
.L_x_14:
        /* <DEDUP_REMOVED lines=18> */
.L_x_15:
[----:B-1----:R-:W1:Y:S01]  /*0f50*/  S2UR UR5, SR_CTAID.X ;  /* 0x00000000000579c3 */ /* 0x002e620000002500 */
[----:B------:R-:W-:-:S05]  /*0f60*/  CS2R.32 R101, SR_CgaSize ;  /* 0x0000000000657805 */ /* 0x000fca0000008a00 */
[----:B------:R-:W-:-:S05]  /*0f70*/  IMAD R101, R101, -0xa0, RZ ;  /* 0xffffff6065657824 */ /* 0x000fca00078e02ff */
[----:B------:R-:W-:-:S14]  /*0f80*/  R2UR UR9, R101 ;  /* 0x00000000650972ca */ /* 0x000fdc00000e0000 */
[----:B------:R-:W2:Y:S01]  /*0f90*/  LDCU UR9, c[0x0][UR9+0x2b0] ;  /* 0x00005600090977ac */ /* 0x000ea20008000800 */
[----:B------:R-:W-:Y:S01]  /*0fa0*/  NOP ;  /* 0x0000000000007918 */ /* 0x000fe20000000000 */
[----:B------:R-:W-:-:S05]  /*0fb0*/  CS2R.32 R101, SR_CgaSize ;  /* 0x0000000000657805 */ /* 0x000fca0000008a00 */
[----:B------:R-:W-:-:S05]  /*0fc0*/  IMAD R101, R101, -0xa0, RZ ;  /* 0xffffff6065657824 */ /* 0x000fca00078e02ff */
[----:B------:R-:W-:-:S14]  /*0fd0*/  R2UR UR7, R101 ;  /* 0x00000000650772ca */ /* 0x000fdc00000e0000 */
[----:B------:R-:W3:Y:S01]  /*0fe0*/  LDCU UR7, c[0x0][UR7+0x2b4] ;  /* 0x00005680070777ac */ /* 0x000ee20008000800 */
[----:B------:R-:W4:Y:S08]  /*0ff0*/  S2UR UR4, SR_CTAID.Y ;  /* 0x00000000000479c3 */ /* 0x000f300000002600 */
[----:B------:R-:W3:Y:S01]  /*1000*/  LDC R9, c[0x0][0xb24] ;  /* 0x0002c900ff097b82 */ /* 0x000ee20000000800 */
[----:B-1----:R-:W-:-:S02]  /*1010*/  I2FP.F32.U32 R5, UR5 ;  /* 0x0000000500057c45 */ /* 0x002fc40008201000 */
[----:B------:R-:W-:-:S05]  /*1020*/  CS2R.32 R3, SR_CgaSize ;  /* 0x0000000000037805 */ /* 0x000fca0000008a00 */
[----:B------:R-:W-:-:S06]  /*1030*/  IMAD R3, R3, -0xa0, RZ ;  /* 0xffffff6003037824 */ /* 0x000fcc00078e02ff */
[----:B------:R-:W1:Y:S01]  /*1040*/  LDC R3, c[0x0][R3+0x2a0] ;  /* 0x0000a80003037b82 */ /* 0x000e620000000800 */
[----:B------:R-:W-:Y:S01]  /*1050*/  MOV R101, UR5 ;  /* 0x0000000500657c02 */ /* 0x000fe20008000f00 */
[----:B--2---:R-:W-:Y:S01]  /*1060*/  FMUL R5, R5, UR9 ;  /* 0x0000000905057c20 */ /* 0x004fe20008400000 */
[----:B----4-:R-:W-:Y:S02]  /*1070*/  I2FP.F32.U32 R4, UR4 ;  /* 0x0000000400047c45 */ /* 0x010fe40008201000 */
[----:B------:R-:W-:-:S05]  /*1080*/  CS2R.32 R2, SR_CgaSize ;  /* 0x0000000000027805 */ /* 0x000fca0000008a00 */
[----:B------:R-:W-:-:S06]  /*1090*/  IMAD R2, R2, -0xa0, RZ ;  /* 0xffffff6002027824 */ /* 0x000fcc00078e02ff */
[----:B------:R-:W2:Y:S01]  /*10a0*/  LDC R2, c[0x0][R2+0x2a4] ;  /* 0x0000a90002027b82 */ /* 0x000ea20000000800 */
[----:B------:R-:W4:Y:S01]  /*10b0*/  F2I.U32.TRUNC.NTZ R98, R5 ;  /* 0x0000000500627305 */ /* 0x000f22000020f000 */
[----:B------:R-:W-:Y:S01]  /*10c0*/  MOV R99, UR4 ;  /* 0x0000000400637c02 */ /* 0x000fe20008000f00 */
[----:B---3--:R-:W-:-:S05]  /*10d0*/  FMUL R4, R4, UR7 ;  /* 0x0000000704047c20 */ /* 0x008fca0008400000 */
[----:B------:R-:W-:Y:S01]  /*10e0*/  BAR.SYNC.DEFER_BLOCKING 0x0 ;  /* 0x0000000000007b1d */ /* 0x000fe20000010000 */
[----:B------:R-:W-:-:S05]  /*10f0*/  ISETP.GE.AND P0, PT, R9, 0x1, PT ;  /* 0x000000010900780c */ /* 0x000fca0003f06270 */
[----:B------:R-:W3:Y:S02]  /*1100*/  F2I.U32.TRUNC.NTZ R91, R4 ;  /* 0x00000004005b7305 */ /* 0x000ee4000020f000 */
[----:B------:R-:W2:Y:S01]  /*1110*/  S2UR UR36, SR_CTAID.Z ;  /* 0x00000000002479c3 */ /* 0x000ea20000002700 */
[----:B----4-:R-:W-:-:S05]  /*1120*/  IADD3 R98, PT, PT, -R98, RZ, RZ ;  /* 0x000000ff62627210 */ /* 0x010fca0007ffe1ff */
[----:B-1----:R-:W-:Y:S01]  /*1130*/  IMAD R98, R3, R98, UR5 ;  /* 0x0000000503627e24 */ /* 0x002fe2000f8e0262 */
[----:B---3--:R-:W-:-:S05]  /*1140*/  IADD3 R91, PT, PT, -R91, RZ, RZ ;  /* 0x000000ff5b5b7210 */ /* 0x008fca0007ffe1ff */
[----:B--2---:R-:W-:Y:S01]  /*1150*/  IMAD R91, R2, R91, UR4 ;  /* 0x00000004025b7e24 */ /* 0x004fe2000f8e025b */
[----:B------:R-:W-:Y:S06]  /*1160*/  @!P0 BRA `(.L_x_16) ;  /* 0x0000000000b88947 */ /* 0x000fec0003800000 */
[----:B------:R-:W1:Y:S01]  /*1170*/  LDC.64 R4, c[0x0][0xb18] ;  /* 0x0002c600ff047b82 */ /* 0x000e620000000a00 */
[----:B------:R-:W-:-:S07]  /*1180*/  ISETP.NE.AND P0, PT, R9, 0x1, PT ;  /* 0x000000010900780c */ /* 0x000fce0003f05270 */
[----:B------:R-:W2:Y:S08]  /*1190*/  LDC R10, c[0x0][0xb0c] ;  /* 0x0002c300ff0a7b82 */ /* 0x000eb00000000800 */
[----:B------:R-:W3:Y:S08]  /*11a0*/  LDC R11, c[0x0][0x370] ;  /* 0x0000dc00ff0b7b82 */ /* 0x000ef00000000800 */
[----:B------:R-:W4:Y:S01]  /*11b0*/  LDC R12, c[0x0][0x374] ;  /* 0x0000dd00ff0c7b82 */ /* 0x000f220000000800 */
[----:B-1----:R-:W-:-:S07]  /*11c0*/  ISETP.NE.AND P1, PT, R4, 0x1, PT ;  /* 0x000000010400780c */ /* 0x002fce0003f25270 */
[----:B------:R-:W3:Y:S01]  /*11d0*/  LDC.64 R6, c[0x0][0xb10] ;  /* 0x0002c400ff067b82 */ /* 0x000ee20000000a00 */
[----:B--2---:R-:W-:-:S07]  /*11e0*/  ISETP.NE.AND P2, PT, R10, 0x1, PT ;  /* 0x000000010a00780c */ /* 0x004fce0003f45270 */
[----:B------:R-:W1:Y:S08]  /*11f0*/  LDC R8, c[0x0][0xb20] ;  /* 0x0002c800ff087b82 */ /* 0x000e700000000800 */
[----:B------:R-:W2:Y:S01]  /*1200*/  LDC.64 R2, c[0x0][0xb28] ;  /* 0x0002ca00ff027b82 */ /* 0x000ea20000000a00 */
[----:B----4-:R-:W-:-:S04]  /*1210*/  IMAD.HI.U32 R13, R12, R5, RZ ;  /* 0x000000050c0d7227 */ /* 0x010fc800078e00ff */
[----:B------:R-:W-:-:S04]  /*1220*/  IMAD.HI.U32 R5, R99, R5, RZ ;  /* 0x0000000563057227 */ /* 0x000fc800078e00ff */
[----:B---3--:R-:W-:-:S04]  /*1230*/  IMAD.HI.U32 R14, R11, R6, RZ ;  /* 0x000000060b0e7227 */ /* 0x008fc800078e00ff */
[----:B------:R-:W-:Y:S01]  /*1240*/  IMAD.HI.U32 R16, R101, R6, RZ ;  /* 0x0000000665107227 */ /* 0x000fe200078e00ff */
[-C--:B------:R-:W-:Y:S02]  /*1250*/  @P2 SHF.R.U32.HI R11, RZ, R7.reuse, R14 ;  /* 0x00000007ff0b2219 */ /* 0x080fe4000001160e */
[-C--:B-1----:R-:W-:Y:S02]  /*1260*/  @P1 SHF.R.U32.HI R12, RZ, R8.reuse, R13 ;  /* 0x00000008ff0c1219 */ /* 0x082fe4000001160d */
[----:B------:R-:W-:Y:S02]  /*1270*/  SHF.R.U32.HI R8, RZ, R8, R5 ;  /* 0x00000008ff087219 */ /* 0x000fe40000011605 */
[----:B------:R-:W-:Y:S02]  /*1280*/  SHF.R.U32.HI R16, RZ, R7, R16 ;  /* 0x00000007ff107219 */ /* 0x000fe40000011610 */
[----:B------:R-:W-:Y:S01]  /*1290*/  SEL R5, R99, R8, !P1 ;  /* 0x0000000863057207 */ /* 0x000fe20004800000 */
[----:B--2---:R-:W-:Y:S01]  /*12a0*/  IMAD.HI.U32 R14, R12, R2, RZ ;  /* 0x000000020c0e7227 */ /* 0x004fe200078e00ff */
[----:B------:R-:W-:-:S03]  /*12b0*/  SEL R7, R101, R16, !P2 ;  /* 0x0000001065077207 */ /* 0x000fc60005000000 */
[----:B------:R-:W-:Y:S01]  /*12c0*/  IMAD.HI.U32 R6, R11, R2, RZ ;  /* 0x000000020b067227 */ /* 0x000fe200078e00ff */
[----:B------:R-:W-:-:S04]  /*12d0*/  @P0 SHF.R.U32.HI R12, RZ, R3, R14 ;  /* 0x00000003ff0c0219 */ /* 0x000fc8000001160e */
[----:B------:R-:W-:Y:S01]  /*12e0*/  @P0 SHF.R.U32.HI R11, RZ, R3, R6 ;  /* 0x00000003ff0b0219 */ /* 0x000fe20000011606 */
[----:B------:R-:W-:-:S04]  /*12f0*/  IMAD R12, R12, R9, RZ ;  /* 0x000000090c0c7224 */ /* 0x000fc800078e02ff */
[----:B------:R-:W-:Y:S01]  /*1300*/  IMAD R6, R11, R9, RZ ;  /* 0x000000090b067224 */ /* 0x000fe200078e02ff */
[----:B------:R-:W-:-:S04]  /*1310*/  ISETP.GE.AND P1, PT, R5, R12, PT ;  /* 0x0000000c0500720c */ /* 0x000fc80003f26270 */
[----:B------:R-:W-:Y:S01]  /*1320*/  ISETP.GE.OR P1, PT, R7, R6, P1 ;  /* 0x000000060700720c */ /* 0x000fe20000f26670 */
[----:B------:R-:W-:-:S05]  /*1330*/  IMAD.HI.U32 R6, R5, R2, RZ ;  /* 0x0000000205067227 */ /* 0x000fca00078e00ff */
[----:B------:R-:W-:-:S04]  /*1340*/  SHF.R.U32.HI R6, RZ, R3, R6 ;  /* 0x00000003ff067219 */ /* 0x000fc80000011606 */
[----:B------:R-:W-:-:S03]  /*1350*/  SEL R6, R5, R6, !P0 ;  /* 0x0000000605067207 */ /* 0x000fc60004000000 */
[----:B------:R-:W-:Y:S01]  /*1360*/  @!P1 IMAD.HI.U32 R8, R7, R2, RZ ;  /* 0x0000000207089227 */ /* 0x000fe200078e00ff */
[----:B------:R-:W-:-:S04]  /*1370*/  IADD3 R2, PT, PT, -R6, RZ, RZ ;  /* 0x000000ff06027210 */ /* 0x000fc80007ffe1ff */
[----:B------:R-:W-:Y:S01]  /*1380*/  @!P1 SHF.R.U32.HI R8, RZ, R3, R8 ;  /* 0x00000003ff089219 */ /* 0x000fe20000011608 */
[----:B------:R-:W-:-:S03]  /*1390*/  IMAD R2, R9, R2, R5 ;  /* 0x0000000209027224 */ /* 0x000fc600078e0205 */
[----:B------:R-:W-:Y:S02]  /*13a0*/  @!P1 SEL R3, R7, R8, !P0 ;  /* 0x0000000807039207 */ /* 0x000fe40004000000 */
[----:B------:R-:W-:-:S03]  /*13b0*/  IADD3 R8, PT, PT, -R5, RZ, RZ ;  /* 0x000000ff05087210 */ /* 0x000fc60007ffe1ff */
[--C-:B------:R-:W-:Y:S02]  /*13c0*/  @!P1 IMAD.IADD R6, R6, 0x1, -R3.reuse ;  /* 0x0000000106069824 */ /* 0x100fe400078e0a03 */
[----:B------:R-:W-:Y:S01]  /*13d0*/  @!P1 IMAD R3, R2, R11, R3 ;  /* 0x0000000b02039224 */ /* 0x000fe200078e0203 */
[----:B------:R-:W-:Y:S01]  /*13e0*/  IADD3 R2, PT, PT, -R7, RZ, RZ ;  /* 0x000000ff07027210 */ /* 0x000fe20007ffe1ff */
[----:B------:R-:W-:Y:S02]  /*13f0*/  @!P1 IMAD R5, R6, R9, R7 ;  /* 0x0000000906059224 */ /* 0x000fe400078e0207 */
[----:B------:R-:W-:Y:S02]  /*1400*/  IMAD R8, R4, R8, R99 ;  /* 0x0000000804087224 */ /* 0x000fe400078e0263 */
[----:B------:R-:W-:Y:S02]  /*1410*/  @!P1 IMAD.MOV.U32 R7, RZ, RZ, R3 ;  /* 0x000000ffff079224 */ /* 0x000fe400078e0003 */
[----:B------:R-:W-:-:S02]  /*1420*/  IMAD R2, R10, R2, R101 ;  /* 0x000000020a027224 */ /* 0x000fc400078e0265 */
[----:B------:R-:W-:Y:S02]  /*1430*/  IMAD R99, R5, R4, R8 ;  /* 0x0000000405637224 */ /* 0x000fe400078e0208 */
[----:B------:R-:W-:Y:S02]  /*1440*/  IMAD R101, R7, R10, R2 ;  /* 0x0000000a07657224 */ /* 0x000fe400078e0202 */
.L_x_16:
[----:B------:R-:W1:Y:S01]  /*1450*/  LDCU UR4, c[0x0][0xb30] ;  /* 0x00016600ff0477ac */ /* 0x000e620008000800 */
[----:B------:R-:W2:Y:S08]  /*1460*/  S2UR UR37, SR_CgaCtaId ;  /* 0x00000000002579c3 */ /* 0x000eb00000008800 */
[----:B------:R-:W3:Y:S01]  /*1470*/  LDC R22, c[0x0][0xb24] ;  /* 0x0002c900ff167b82 */ /* 0x000ee20000000800 */
[----:B-1----:R-:W-:-:S09]  /*1480*/  UISETP.NE.AND UP1, UPT, UR4, 0x1, UPT ;  /* 0x000000010400788c */ /* 0x002fd2000bf25270 */
[----:B--2---:R-:W-:Y:S05]  /*1490*/  BRA.U UP1, `(.L_x_17) ;  /* 0x0000000101407547 */ /* 0x004fea000b800000 */
[----:B------:R-:W1:Y:S08]  /*14a0*/  LDC.64 R4, c[0x0][0xb10] ;  /* 0x0002c400ff047b82 */ /* 0x000e700000000a00 */
[----:B------:R-:W2:Y:S08]  /*14b0*/  LDC.64 R2, c[0x0][0xb18] ;  /* 0x0002c600ff027b82 */ /* 0x000eb00000000a00 */
[----:B------:R-:W4:Y:S08]  /*14c0*/  LDC R6, c[0x0][0xb20] ;  /* 0x0002c800ff067b82 */ /* 0x000f300000000800 */
[----:B------:R-:W3:Y:S01]  /*14d0*/  LDC R8, c[0x0][0xb0c] ;  /* 0x0002c300ff087b82 */ /* 0x000ee20000000800 */
[----:B-1----:R-:W-:-:S05]  /*14e0*/  IMAD.HI.U32 R4, R101, R4, RZ ;  /* 0x0000000465047227 */ /* 0x002fca00078e00ff */
[----:B------:R-:W-:Y:S01]  /*14f0*/  SHF.R.U32.HI R4, RZ, R5, R4 ;  /* 0x00000005ff047219 */ /* 0x000fe20000011604 */
[----:B--2---:R-:W-:Y:S01]  /*1500*/  IMAD.HI.U32 R3, R99, R3, RZ ;  /* 0x0000000363037227 */ /* 0x004fe200078e00ff */
[----:B------:R-:W-:-:S04]  /*1510*/  ISETP.NE.AND P0, PT, R2, 0x1, PT ;  /* 0x000000010200780c */ /* 0x000fc80003f05270 */
[----:B----4-:R-:W-:-:S04]  /*1520*/  SHF.R.U32.HI R6, RZ, R6, R3 ;  /* 0x00000006ff067219 */ /* 0x010fc80000011603 */
[----:B------:R-:W-:Y:S02]  /*1530*/  SEL R3, R99, R6, !P0 ;  /* 0x0000000663037207 */ /* 0x000fe40004000000 */
[----:B---3--:R-:W-:-:S04]  /*1540*/  ISETP.NE.AND P1, PT, R8, 0x1, PT ;  /* 0x000000010800780c */ /* 0x008fc80003f25270 */
[----:B------:R-:W-:-:S05]  /*1550*/  SEL R4, R101, R4, !P1 ;  /* 0x0000000465047207 */ /* 0x000fca0004800000 */
[----:B------:R-:W-:Y:S02]  /*1560*/  IMAD.IADD R5, R3, 0x1, -R4 ;  /* 0x0000000103057824 */ /* 0x000fe400078e0a04 */
[----:B------:R-:W-:Y:S02]  /*1570*/  IMAD.IADD R3, R4, 0x1, -R3 ;  /* 0x0000000104037824 */ /* 0x000fe400078e0a03 */
[----:B------:R-:W-:Y:S02]  /*1580*/  IMAD R101, R5, R8, R101 ;  /* 0x0000000805657224 */ /* 0x000fe400078e0265 */
[----:B------:R-:W-:-:S07]  /*1590*/  IMAD R99, R3, R2, R99 ;  /* 0x0000000203637224 */ /* 0x000fce00078e0263 */
.L_x_17:
[----:B------:R-:W-:Y:S01]  /*15a0*/  BAR.SYNC.DEFER_BLOCKING 0x0 ;  /* 0x0000000000007b1d */ /* 0x000fe20000010000 */
[----:B------:R-:W-:Y:S01]  /*15b0*/  UISETP.NE.AND UP1, UPT, UR8, 0x2, UPT ;  /* 0x000000020800788c */ /* 0x000fe2000bf25270 */
[----:B------:R-:W-:Y:S02]  /*15c0*/  ISETP.NE.OR P5, PT, R0, 0x2, !P5 ;  /* 0x000000020000780c */ /* 0x000fe40006fa5670 */
[----:B------:R-:W-:-:S06]  /*15d0*/  LOP3.LUT R2, R111, 0x1f, RZ, 0xc0, !PT ;  /* 0x0000001f6f027812 */ /* 0x000fcc00078ec0ff */
[----:B------:R-:W-:Y:S05]  /*15e0*/  BRA.U UP1, `(.L_x_18) ;  /* 0x0000001d012c7547 */ /* 0x000fea000b800000 */
[----:B------:R-:W1:Y:S01]  /*15f0*/  LDCU UR15, c[0x0][0x38c] ;  /* 0x00007180ff0f77ac */ /* 0x000e620008000800 */
[----:B------:R-:W2:Y:S01]  /*1600*/  LDC R9, c[0x0][0x370] ;  /* 0x0000dc00ff097b82 */ /* 0x000ea20000000800 */
[----:B------:R-:W-:Y:S01]  /*1610*/  PLOP3.LUT P1, PT, PT, PT, UP2, 0x80, 0x8 ;  /* 0x000000000008781c */ /* 0x000fe20003f2f028 */
[----:B------:R-:W-:Y:S01]  /*1620*/  IMAD.MOV.U32 R15, RZ, RZ, 0x1 ;  /* 0x00000001ff0f7424 */ /* 0x000fe200078e00ff */
[----:B------:R-:W-:Y:S01]  /*1630*/  ISETP.EQ.OR P4, PT, R2, RZ, P5 ;  /* 0x000000ff0200720c */ /* 0x000fe20002f82670 */
[----:B------:R-:W-:Y:S01]  /*1640*/  IMAD.MOV.U32 R14, RZ, RZ, RZ ;  /* 0x000000ffff0e7224 */ /* 0x000fe200078e00ff */
[----:B------:R-:W-:Y:S02]  /*1650*/  PLOP3.LUT P1, PT, P1, PT, PT, 0x8, 0x80 ;  /* 0x000000000080781c */ /* 0x000fe40000f2e170 */
[----:B------:R-:W-:Y:S01]  /*1660*/  CS2R R12, SRZ ;  /* 0x00000000000c7805 */ /* 0x000fe2000001ff00 */
[----:B------:R-:W-:Y:S01]  /*1670*/  IMAD.MOV.U32 R10, RZ, RZ, 0x1 ;  /* 0x00000001ff0a7424 */ /* 0x000fe200078e00ff */
[----:B------:R-:W4:Y:S01]  /*1680*/  LDC R0, c[0x0][0x374] ;  /* 0x0000dd00ff007b82 */ /* 0x000f220000000800 */
[----:B------:R-:W2:Y:S01]  /*1690*/  LDCU.64 UR24, c[0x0][0x348] ;  /* 0x00006900ff1877ac */ /* 0x000ea20008000a00 */
[----:B------:R-:W-:Y:S01]  /*16a0*/  UMOV UR13, URZ ;  /* 0x000000ff000d7c82 */ /* 0x000fe20008000000 */
[----:B-1----:R-:W-:-:S04]  /*16b0*/  UIADD3 UR5, UPT, UPT, UR15, 0x3f, URZ ;  /* 0x0000003f0f057890 */ /* 0x002fc8000fffe0ff */
[----:B------:R-:W-:-:S04]  /*16c0*/  USHF.R.S32.HI UR4, URZ, 0x1f, UR5 ;  /* 0x0000001fff047899 */ /* 0x000fc80008011405 */
[----:B------:R-:W-:-:S04]  /*16d0*/  ULEA.HI UR4, UR4, UR5, URZ, 0x6 ;  /* 0x0000000504047291 */ /* 0x000fc8000f8f30ff */
[----:B------:R-:W-:Y:S02]  /*16e0*/  USHF.R.S32.HI UR22, URZ, 0x6, UR4 ;  /* 0x00000006ff167899 */ /* 0x000fe40008011404 */
[----:B------:R-:W-:Y:S02]  /*16f0*/  UIADD3 UR4, UPT, UPT, UR15, -0x1, URZ ;  /* 0xffffffff0f047890 */ /* 0x000fe4000fffe0ff */
[----:B------:R-:W-:Y:S02]  /*1700*/  UISETP.LT.U32.AND UP0, UPT, UR22, 0x18, UPT ;  /* 0x000000181600788c */ /* 0x000fe4000bf01070 */
[----:B------:R-:W-:Y:S02]  /*1710*/  UISETP.GE.U32.AND UP1, UPT, UR4, -0x7f, UPT ;  /* 0xffffff810400788c */ /* 0x000fe4000bf26070 */
[----:B------:R-:W-:Y:S02]  /*1720*/  USEL UR21, UR22, 0x18, UP0 ;  /* 0x0000001816157887 */ /* 0x000fe40008000000 */
[----:B------:R-:W-:-:S02]  /*1730*/  UIADD3 UR15, UPT, UPT, UR15, 0x7e, URZ ;  /* 0x0000007e0f0f7890 */ /* 0x000fc4000fffe0ff */
[----:B------:R-:W-:Y:S02]  /*1740*/  UIADD3 UR7, UPT, UPT, UR21, -0x1, URZ ;  /* 0xffffffff15077890 */ /* 0x000fe4000fffe0ff */
[----:B------:R-:W-:-:S03]  /*1750*/  UIADD3 UR14, UPT, UPT, UR22, -UR21, URZ ;  /* 0x80000015160e7290 */ /* 0x000fc6000fffe0ff */
[----:B------:R-:W-:-:S04]  /*1760*/  @UP1 UIADD3 UR7, UPT, UPT, UR21, URZ, URZ ;  /* 0x000000ff15071290 */ /* 0x000fc8000fffe0ff */
[----:B--2---:R-:W-:-:S12]  /*1770*/  UIADD3 UR7, UPT, UPT, UR7, 0x1, URZ ;  /* 0x0000000107077890 */ /* 0x004fd8000fffe0ff */
.L_x_36:
[----:B------:R-:W-:Y:S01]  /*1780*/  UISETP.NE.AND UP0, UPT, UR37, URZ, UPT ;  /* 0x000000ff2500728c */ /* 0x000fe2000bf05270 */
[----:B------:R-:W1:Y:S08]  /*1790*/  S2UR UR37, SR_CgaCtaId ;  /* 0x00000000002579c3 */ /* 0x000e700000008800 */
[----:B------:R-:W-:Y:S05]  /*17a0*/  BRA.U UP0, `(.L_x_19) ;  /* 0x0000000100347547 */ /* 0x000fea000b800000 */
[----:B------:R-:W2:Y:S01]  /*17b0*/  S2R R2, SR_CgaCtaId ;  /* 0x0000000000027919 */ /* 0x000ea20000008800 */
[----:B------:R-:W-:-:S04]  /*17c0*/  MOV R3, 0x400 ;  /* 0x0000040000037802 */ /* 0x000fc80000000f00 */
[----:B--2---:R-:W-:Y:S02]  /*17d0*/  LEA R3, R2, R3, 0x18 ;  /* 0x0000000302037211 */ /* 0x004fe400078ec0ff */
[----:B------:R-:W-:-:S03]  /*17e0*/  SHF.L.U32 R2, R10, 0x1f, RZ ;  /* 0x0000001f0a027819 */ /* 0x000fc600000006ff */
[----:B------:R-:W-:-:S04]  /*17f0*/  IMAD R3, R12, 0x8, R3 ;  /* 0x000000080c037824 */ /* 0x000fc800078e0203 */
[----:B------:R-:W2:Y:S02]  /*1800*/  SYNCS.PHASECHK.TRANS64.TRYWAIT P0, [R3+URZ+0x210], R2 ;  /* 0x00021002030075a7 */ /* 0x000ea400080011ff */
[----:B--2---:R-:W-:Y:S05]  /*1810*/  @!P0 BRA `(.L_x_20) ;  /* 0x0000005c00bc8947 */ /* 0x004fea0003800000 */
.L_x_115:
[----:B------:R-:W-:Y:S01]  /*1820*/  VIADD R12, R12, 0x1 ;  /* 0x000000010c0c7836 */ /* 0x000fe20000000000 */
[----:B------:R2:W-:Y:S04]  /*1830*/  SYNCS.ARRIVE.TRANS64.A1T0 RZ, [R3+URZ+0x200], RZ ;  /* 0x000200ff03ff79a7 */ /* 0x0005e800081000ff */
[----:B------:R-:W-:-:S04]  /*1840*/  ISETP.NE.AND P0, PT, R12, 0x2, PT ;  /* 0x000000020c00780c */ /* 0x000fc80003f05270 */
[----:B------:R-:W-:Y:S02]  /*1850*/  SEL R12, R12, RZ, P0 ;  /* 0x000000ff0c0c7207 */ /* 0x000fe40000000000 */
[----:B--2---:R-:W-:-:S04]  /*1860*/  SEL R3, RZ, 0x1, P0 ;  /* 0x00000001ff037807 */ /* 0x004fc80000000000 */
[----:B------:R-:W-:-:S07]  /*1870*/  LOP3.LUT R10, R10, R3, RZ, 0x3c, !PT ;  /* 0x000000030a0a7212 */ /* 0x000fce00078e3cff */
.L_x_19:
[----:B------:R-:W-:Y:S01]  /*1880*/  UMOV UR4, 0x400 ;  /* 0x0000040000047882 */ /* 0x000fe20000000000 */
[----:B------:R-:W-:Y:S01]  /*1890*/  SHF.L.U32 R2, R15, 0x1f, RZ ;  /* 0x0000001f0f027819 */ /* 0x000fe200000006ff */
[----:B-1----:R-:W-:Y:S01]  /*18a0*/  ULEA UR4, UR37, UR4, 0x18 ;  /* 0x0000000425047291 */ /* 0x002fe2000f8ec0ff */
[----:B------:R-:W-:Y:S01]  /*18b0*/  R2UR UR35, R101 ;  /* 0x00000000652372ca */ /* 0x000fe200000e0000 */
[----:B------:R-:W-:Y:S01]  /*18c0*/  UISETP.GE.U32.AND UP0, UPT, UR15, 0x7f, UPT ;  /* 0x0000007f0f00788c */ /* 0x000fe2000bf06070 */
[----:B------:R-:W-:Y:S01]  /*18d0*/  R2UR UR11, R99 ;  /* 0x00000000630b72ca */ /* 0x000fe200000e0000 */
[----:B------:R-:W-:Y:S01]  /*18e0*/  ULEA UR5, UR13, UR4, 0x3 ;  /* 0x000000040d057291 */ /* 0x000fe2000f8e18ff */
[----:B------:R-:W-:-:S08]  /*18f0*/  UMOV UR23, URZ ;  /* 0x000000ff00177c82 */ /* 0x000fd00008000000 */
[----:B------:R1:W2:Y:S01]  /*1900*/  SYNCS.PHASECHK.TRANS64.TRYWAIT P0, [UR5+0xc0], R2 ;  /* 0x0000c002ff0075a7 */ /* 0x0002a20008001105 */
[----:B------:R-:W-:Y:S02]  /*1910*/  USHF.L.U32 UR35, UR35, 0x6, URZ ;  /* 0x0000000623237899 */ /* 0x000fe400080006ff */
[----:B------:R-:W-:Y:S01]  /*1920*/  UIMAD UR11, UR11, 0x50, URZ ;  /* 0x000000500b0b78a4 */ /* 0x000fe2000f8e02ff */
[----:B------:R-:W-:Y:S11]  /*1930*/  BRA.U !UP0, `(.L_x_21) ;  /* 0x0000000108a87547 */ /* 0x000ff6000b800000 */
[----:B------:R-:W-:Y:S01]  /*1940*/  UMOV UR16, URZ ;  /* 0x000000ff00107c82 */ /* 0x000fe20008000000 */
[----:B------:R-:W-:-:S05]  /*1950*/  UMOV UR6, UR13 ;  /* 0x0000000d00067c82 */ /* 0x000fca0008000000 */
.L_x_26:
[----:B--2---:R-:W-:Y:S01]  /*1960*/  @!P5 MOV R3, 0x2400 ;  /* 0x000024000003d802 */ /* 0x004fe20000000f00 */
[----:B-1----:R-:W-:Y:S01]  /*1970*/  ULEA UR33, UR6, UR4, 0x3 ;  /* 0x0000000406217291 */ /* 0x002fe2000f8e18ff */
[----:B--2---:R-:W-:Y:S11]  /*1980*/  @P0 BRA `(.L_x_22) ;  /* 0x00000000000c0947 */ /* 0x004ff60003800000 */
[----:B------:R-:W-:Y:S04]  /*1990*/  SHF.L.U32 R5, R15, 0x1f, RZ ;  /* 0x0000001f0f057819 */ /* 0x000fe800000006ff */
[----:B------:R-:W2:Y:S02]  /*19a0*/  SYNCS.PHASECHK.TRANS64.TRYWAIT P0, [UR33+0xc0], R5 ;  /* 0x0000c005ff0075a7 */ /* 0x000ea40008001121 */
[----:B--2---:R-:W-:Y:S05]  /*19b0*/  @!P0 BRA `(.L_x_23) ;  /* 0x0000005c00688947 */ /* 0x004fea0003800000 */
.L_x_22:
[----:B------:R2:W-:Y:S01]  /*19c0*/  @!P5 SYNCS.ARRIVE.TRANS64 RZ, [UR33], R3 ;  /* 0x00000003ffffd9a7 */ /* 0x0005e20008000021 */
[----:B------:R-:W-:Y:S04]  /*19d0*/  BSSY.RECONVERGENT B0, `(.L_x_24) ;  /* 0x0000003000007945 */ /* 0x000fe80003800200 */
[----:B------:R-:W-:Y:S05]  /*19e0*/  @P4 BRA `(.L_x_25) ;  /* 0x0000000000044947 */ /* 0x000fea0003800000 */
[----:B------:R-:W-:Y:S05]  /*19f0*/  BPT.TRAP 0x1 ;  /* 0x000000040000795c */ /* 0x000fea0000300000 */
.L_x_25:
[----:B------:R-:W-:Y:S05]  /*1a00*/  BSYNC.RECONVERGENT B0 ;  /* 0x0000000000007941 */ /* 0x000fea0003800200 */
.L_x_24:
[----:B------:R-:W-:Y:S02]  /*1a10*/  UIADD3 UR13, UPT, UPT, UR6, 0x1, URZ ;  /* 0x00000001060d7890 */ /* 0x000fe4000fffe0ff */
[----:B------:R-:W-:Y:S02]  /*1a20*/  UIADD3 UR18, UP1, UPT, UR24, 0x80, URZ ;  /* 0x0000008018127890 */ /* 0x000fe4000ff3e0ff */
[----:B------:R-:W-:Y:S02]  /*1a30*/  UISETP.NE.AND UP0, UPT, UR13, 0x18, UPT ;  /* 0x000000180d00788c */ /* 0x000fe4000bf05270 */
[----:B------:R-:W-:Y:S02]  /*1a40*/  ULEA UR32, UR6, UR4, 0xc ;  /* 0x0000000406207291 */ /* 0x000fe4000f8e60ff */
[----:B------:R-:W-:Y:S02]  /*1a50*/  USEL UR9, URZ, 0x1, UP0 ;  /* 0x00000001ff097887 */ /* 0x000fe40008000000 */
[----:B------:R-:W-:Y:S02]  /*1a60*/  USEL UR13, UR13, URZ, UP0 ;  /* 0x000000ff0d0d7287 */ /* 0x000fe40008000000 */
[----:B------:R-:W-:Y:S02]  /*1a70*/  USHF.L.U32 UR34, UR16, 0x6, URZ ;  /* 0x0000000610227899 */ /* 0x000fe400080006ff */
[----:B------:R-:W-:Y:S01]  /*1a80*/  ULEA UR8, UR13, UR4, 0x3 ;  /* 0x000000040d087291 */ /* 0x000fe2000f8e18ff */
[----:B------:R-:W-:Y:S01]  /*1a90*/  LOP3.LUT R15, R15, UR9, RZ, 0x3c, !PT ;  /* 0x000000090f0f7c12 */ /* 0x000fe2000f8e3cff */
[----:B------:R-:W-:Y:S02]  /*1aa0*/  UIADD3.X UR19, UPT, UPT, URZ, UR25, URZ, UP1, !UPT ;  /* 0x00000019ff137290 */ /* 0x000fe40008ffe4ff */
[----:B------:R-:W-:Y:S01]  /*1ab0*/  UIADD3 UR32, UPT, UPT, UR32, 0x2b00, URZ ;  /* 0x00002b0020207890 */ /* 0x000fe2000fffe0ff */
[----:B-1----:R-:W-:Y:S01]  /*1ac0*/  SHF.L.U32 R2, R15, 0x1f, RZ ;  /* 0x0000001f0f027819 */ /* 0x002fe200000006ff */
[----:B------:R-:W-:Y:S02]  /*1ad0*/  UIMAD UR5, UR6, 0x1400, UR4 ;  /* 0x00001400060578a4 */ /* 0x000fe4000f8e0204 */
[----:B------:R-:W-:Y:S01]  /*1ae0*/  UIADD3 UR26, UP0, UPT, UR24, 0x180, URZ ;  /* 0x00000180181a7890 */ /* 0x000fe2000ff1e0ff */
[----:B------:R1:W1:Y:S01]  /*1af0*/  SYNCS.PHASECHK.TRANS64.TRYWAIT P0, [UR8+0xc0], R2 ;  /* 0x0000c002ff0075a7 */ /* 0x0002620008001108 */
[----:B------:R-:W-:Y:S01]  /*1b00*/  UMOV UR28, 0x0 ;  /* 0x00000000001c7882 */ /* 0x000fe20000000000 */
[----:B------:R-:W-:Y:S01]  /*1b10*/  UMOV UR29, 0x10000000 ;  /* 0x10000000001d7882 */ /* 0x000fe20000000000 */
[----:B------:R-:W-:Y:S01]  /*1b20*/  UIADD3 UR8, UPT, UPT, UR5, 0x1ab00, URZ ;  /* 0x0001ab0005087890 */ /* 0x000fe2000fffe0ff */
[----:B------:R1:W-:Y:S01]  /*1b30*/  UTMALDG.3D [UR32], [UR18], desc[UR28] ;  /* 0x00001c20120075b4 */ /* 0x0003e20008011000 */
[----:B------:R-:W-:Y:S02]  /*1b40*/  UIADD3.X UR27, UPT, UPT, URZ, UR25, URZ, UP0, !UPT ;  /* 0x00000019ff1b7290 */ /* 0x000fe400087fe4ff */
[----:B------:R-:W-:Y:S01]  /*1b50*/  UIADD3 UR16, UPT, UPT, UR16, 0x1, URZ ;  /* 0x0000000110107890 */ /* 0x000fe2000fffe0ff */
[----:B------:R-:W-:Y:S01]  /*1b60*/  UMOV UR12, UR36 ;  /* 0x00000024000c7c82 */ /* 0x000fe20008000000 */
[----:B------:R-:W-:Y:S01]  /*1b70*/  UMOV UR9, UR33 ;  /* 0x0000002100097c82 */ /* 0x000fe20008000000 */
[----:B------:R-:W-:Y:S01]  /*1b80*/  UMOV UR10, UR34 ;  /* 0x00000022000a7c82 */ /* 0x000fe20008000000 */
[----:B------:R-:W-:Y:S03]  /*1b90*/  UISETP.NE.AND UP0, UPT, UR16, UR7, UPT ;  /* 0x000000071000728c */ /* 0x000fe6000bf05270 */
[----:B------:R1:W-:Y:S01]  /*1ba0*/  UTMALDG.3D [UR8], [UR26], desc[UR28] ;  /* 0x00001c081a0075b4 */ /* 0x0003e20008011000 */
[----:B------:R-:W-:Y:S01]  /*1bb0*/  UMOV UR23, UR7 ;  /* 0x0000000700177c82 */ /* 0x000fe20008000000 */
[----:B------:R-:W-:Y:S04]  /*1bc0*/  UMOV UR6, UR13 ;  /* 0x0000000d00067c82 */ /* 0x000fe80008000000 */
[----:B------:R-:W-:Y:S05]  /*1bd0*/  BRA.U UP0, `(.L_x_26) ;  /* 0xfffffffd00607547 */ /* 0x000fea000b83ffff */
.L_x_21:
[----:B------:R-:W-:Y:S01]  /*1be0*/  ULEA UR5, UR13, UR4, 0x3 ;  /* 0x000000040d057291 */ /* 0x000fe2000f8e18ff */
[----:B-1----:R-:W-:Y:S01]  /*1bf0*/  SHF.L.U32 R2, R15, 0x1f, RZ ;  /* 0x0000001f0f027819 */ /* 0x002fe200000006ff */
[----:B------:R-:W-:Y:S01]  /*1c00*/  @!P1 SYNCS.ARRIVE.TRANS64.A1T0 RZ, [UR4+0x198], RZ ;  /* 0x000198ffffff99a7 */ /* 0x000fe20008100004 */
[----:B------:R-:W-:-:S06]  /*1c10*/  UISETP.GT.AND UP0, UPT, UR22, UR21, UPT ;  /* 0x000000151600728c */ /* 0x000fcc000bf04270 */
[----:B--2---:R1:W2:Y:S03]  /*1c20*/  SYNCS.PHASECHK.TRANS64.TRYWAIT P0, [UR5+0xc0], R2 ;  /* 0x0000c002ff0075a7 */ /* 0x0042a60008001105 */
[----:B------:R-:W-:Y:S05]  /*1c30*/  BRA.U !UP0, `(.L_x_27) ;  /* 0x0000000108ac7547 */ /* 0x000fea000b800000 */
[----:B------:R-:W-:Y:S01]  /*1c40*/  UIADD3 UR26, UPT, UPT, UR14, UR23, URZ ;  /* 0x000000170e1a7290 */ /* 0x000fe2000fffe0ff */
[----:B------:R-:W-:-:S11]  /*1c50*/  UMOV UR6, UR13 ;  /* 0x0000000d00067c82 */ /* 0x000fd60008000000 */
.L_x_32:
[----:B--2---:R-:W-:Y:S01]  /*1c60*/  @!P5 MOV R3, 0x2400 ;  /* 0x000024000003d802 */ /* 0x004fe20000000f00 */
[----:B-1----:R-:W-:Y:S01]  /*1c70*/  ULEA UR17, UR6, UR4, 0x3 ;  /* 0x0000000406117291 */ /* 0x002fe2000f8e18ff */
[----:B--2---:R-:W-:Y:S11]  /*1c80*/  @P0 BRA `(.L_x_28) ;  /* 0x00000000000c0947 */ /* 0x004ff60003800000 */
[----:B------:R-:W-:Y:S04]  /*1c90*/  SHF.L.U32 R5, R15, 0x1f, RZ ;  /* 0x0000001f0f057819 */ /* 0x000fe800000006ff */
[----:B------:R-:W2:Y:S02]  /*1ca0*/  SYNCS.PHASECHK.TRANS64.TRYWAIT P0, [UR17+0xc0], R5 ;  /* 0x0000c005ff0075a7 */ /* 0x000ea40008001111 */
[----:B--2---:R-:W-:Y:S05]  /*1cb0*/  @!P0 BRA `(.L_x_29) ;  /* 0x0000005800c08947 */ /* 0x004fea0003800000 */
.L_x_28:
[----:B------:R2:W-:Y:S01]  /*1cc0*/  @!P5 SYNCS.ARRIVE.TRANS64 RZ, [UR17], R3 ;  /* 0x00000003ffffd9a7 */ /* 0x0005e20008000011 */
[----:B------:R-:W-:Y:S04]  /*1cd0*/  BSSY.RECONVERGENT B0, `(.L_x_30) ;  /* 0x0000003000007945 */ /* 0x000fe80003800200 */
[----:B------:R-:W-:Y:S05]  /*1ce0*/  @P4 BRA `(.L_x_31) ;  /* 0x0000000000044947 */ /* 0x000fea0003800000 */
[----:B------:R-:W-:Y:S05]  /*1cf0*/  BPT.TRAP 0x1 ;  /* 0x000000040000795c */ /* 0x000fea0000300000 */
.L_x_31:
[----:B------:R-:W-:Y:S05]  /*1d00*/  BSYNC.RECONVERGENT B0 ;  /* 0x0000000000007941 */ /* 0x000fea0003800200 */
.L_x_30:
[----:B------:R-:W-:Y:S02]  /*1d10*/  UIADD3 UR13, UPT, UPT, UR6, 0x1, URZ ;  /* 0x00000001060d7890 */ /* 0x000fe4000fffe0ff */
[----:B------:R-:W-:Y:S02]  /*1d20*/  ULEA UR16, UR6, UR4, 0xc ;  /* 0x0000000406107291 */ /* 0x000fe4000f8e60ff */
[----:B------:R-:W-:Y:S02]  /*1d30*/  UISETP.NE.AND UP0, UPT, UR13, 0x18, UPT ;  /* 0x000000180d00788c */ /* 0x000fe4000bf05270 */
[----:B------:R-:W-:Y:S02]  /*1d40*/  UIADD3 UR32, UP1, UPT, UR24, 0x80, URZ ;  /* 0x0000008018207890 */ /* 0x000fe4000ff3e0ff */
[----:B------:R-:W-:Y:S02]  /*1d50*/  USEL UR9, URZ, 0x1, UP0 ;  /* 0x00000001ff097887 */ /* 0x000fe40008000000 */
[----:B------:R-:W-:Y:S02]  /*1d60*/  USEL UR13, UR13, URZ, UP0 ;  /* 0x000000ff0d0d7287 */ /* 0x000fe40008000000 */
[----:B------:R-:W-:Y:S02]  /*1d70*/  USHF.L.U32 UR18, UR23, 0x6, URZ ;  /* 0x0000000617127899 */ /* 0x000fe400080006ff */
[----:B------:R-:W-:Y:S01]  /*1d80*/  ULEA UR8, UR13, UR4, 0x3 ;  /* 0x000000040d087291 */ /* 0x000fe2000f8e18ff */
[----:B------:R-:W-:Y:S01]  /*1d90*/  LOP3.LUT R15, R15, UR9, RZ, 0x3c, !PT ;  /* 0x000000090f0f7c12 */ /* 0x000fe2000f8e3cff */
[----:B------:R-:W-:Y:S02]  /*1da0*/  UIADD3 UR16, UPT, UPT, UR16, 0x2b00, URZ ;  /* 0x00002b0010107890 */ /* 0x000fe4000fffe0ff */
[----:B------:R-:W-:Y:S01]  /*1db0*/  UIADD3.X UR33, UPT, UPT, URZ, UR25, URZ, UP1, !UPT ;  /* 0x00000019ff217290 */ /* 0x000fe20008ffe4ff */
[----:B-1----:R-:W-:Y:S01]  /*1dc0*/  SHF.L.U32 R2, R15, 0x1f, RZ ;  /* 0x0000001f0f027819 */ /* 0x002fe200000006ff */
[----:B------:R-:W-:Y:S02]  /*1dd0*/  UIMAD UR5, UR6, 0x1400, UR4 ;  /* 0x00001400060578a4 */ /* 0x000fe4000f8e0204 */
[----:B------:R-:W-:Y:S01]  /*1de0*/  UIADD3 UR30, UP0, UPT, UR24, 0x180, URZ ;  /* 0x00000180181e7890 */ /* 0x000fe2000ff1e0ff */
[----:B------:R1:W1:Y:S01]  /*1df0*/  SYNCS.PHASECHK.TRANS64.TRYWAIT P0, [UR8+0xc0], R2 ;  /* 0x0000c002ff0075a7 */ /* 0x0002620008001108 */
[----:B------:R-:W-:Y:S01]  /*1e00*/  UIADD3 UR8, UPT, UPT, UR5, 0x1ab00, URZ ;  /* 0x0001ab0005087890 */ /* 0x000fe2000fffe0ff */
[----:B------:R-:W-:Y:S01]  /*1e10*/  UMOV UR28, 0x0 ;  /* 0x00000000001c7882 */ /* 0x000fe20000000000 */
[----:B------:R-:W-:Y:S01]  /*1e20*/  UMOV UR29, 0x10000000 ;  /* 0x10000000001d7882 */ /* 0x000fe20000000000 */
[----:B------:R-:W-:Y:S01]  /*1e30*/  UMOV UR19, UR35 ;  /* 0x0000002300137c82 */ /* 0x000fe20008000000 */
[----:B------:R-:W-:Y:S01]  /*1e40*/  UMOV UR20, UR36 ;  /* 0x0000002400147c82 */ /* 0x000fe20008000000 */
[----:B------:R-:W-:Y:S01]  /*1e50*/  UIADD3.X UR31, UPT, UPT, URZ, UR25, URZ, UP0, !UPT ;  /* 0x00000019ff1f7290 */ /* 0x000fe200087fe4ff */
[----:B------:R1:W-:Y:S01]  /*1e60*/  UTMALDG.3D [UR16], [UR32], desc[UR28] ;  /* 0x00001c10200075b4 */ /* 0x0003e20008011000 */
[----:B------:R-:W-:Y:S01]  /*1e70*/  UIADD3 UR23, UPT, UPT, UR23, 0x1, URZ ;  /* 0x0000000117177890 */ /* 0x000fe2000fffe0ff */
[----:B------:R-:W-:Y:S01]  /*1e80*/  UMOV UR12, UR36 ;  /* 0x00000024000c7c82 */ /* 0x000fe20008000000 */
[----:B------:R-:W-:Y:S01]  /*1e90*/  UMOV UR9, UR17 ;  /* 0x0000001100097c82 */ /* 0x000fe20008000000 */
[----:B------:R-:W-:Y:S01]  /*1ea0*/  UMOV UR10, UR18 ;  /* 0x00000012000a7c82 */ /* 0x000fe20008000000 */
[----:B------:R-:W-:Y:S03]  /*1eb0*/  UISETP.NE.AND UP0, UPT, UR23, UR26, UPT ;  /* 0x0000001a1700728c */ /* 0x000fe6000bf05270 */
[----:B------:R1:W-:Y:S01]  /*1ec0*/  UTMALDG.3D [UR8], [UR30], desc[UR28] ;  /* 0x00001c081e0075b4 */ /* 0x0003e20008011000 */
[----:B------:R-:W-:Y:S05]  /*1ed0*/  UMOV UR6, UR13 ;  /* 0x0000000d00067c82 */ /* 0x000fea0008000000 */
[----:B------:R-:W-:Y:S05]  /*1ee0*/  BRA.U UP0, `(.L_x_32) ;  /* 0xfffffffd005c7547 */ /* 0x000fea000b83ffff */
.L_x_27:
[C---:B-1----:R-:W-:Y:S01]  /*1ef0*/  LEA R2, R14.reuse, UR4, 0x3 ;  /* 0x000000040e027c11 */ /* 0x042fe2000f8e18ff */
[----:B------:R-:W-:Y:S01]  /*1f00*/  NOP ;  /* 0x0000000000007918 */ /* 0x000fe20000000000 */
[----:B--2---:R-:W-:Y:S02]  /*1f10*/  SHF.L.U32 R3, R13, 0x1f, RZ ;  /* 0x0000001f0d037819 */ /* 0x004fe400000006ff */
[----:B------:R-:W-:Y:S02]  /*1f20*/  LEA R4, R14, UR4, 0x4 ;  /* 0x000000040e047c11 */ /* 0x000fe4000f8e20ff */
[----:B------:R-:W1:Y:S02]  /*1f30*/  SYNCS.PHASECHK.TRANS64.TRYWAIT P0, [R2+URZ+0x1a0], R3 ;  /* 0x0001a003020075a7 */ /* 0x000e6400080011ff */
[----:B-1----:R-:W-:Y:S05]  /*1f40*/  @!P0 BRA `(.L_x_33) ;  /* 0x0000005800348947 */ /* 0x002fea0003800000 */
.L_x_118:
[----:B------:R-:W2:Y:S01]  /*1f50*/  LDS.128 R4, [R4+0x230] ;  /* 0x0002300004047984 */ /* 0x000ea20000000c00 */
[----:B---3--:R-:W-:Y:S01]  /*1f60*/  ISETP.GE.AND P0, PT, R22, 0x1, PT ;  /* 0x000000011600780c */ /* 0x008fe20003f06270 */
[----:B-1----:R-:W-:Y:S01]  /*1f70*/  VIADD R2, R2, 0x1b0 ;  /* 0x000001b002027836 */ /* 0x002fe20000000000 */
[----:B------:R-:W-:Y:S01]  /*1f80*/  @!PT LDS RZ, [RZ] ;  /* 0x00000000fffff984 */ /* 0x000fe20000000800 */
[----:B------:R-:W-:Y:S01]  /*1f90*/  @!PT LDS RZ, [RZ] ;  /* 0x00000000fffff984 */ /* 0x000fe20000000800 */
[----:B------:R-:W-:Y:S01]  /*1fa0*/  @!PT LDS RZ, [RZ] ;  /* 0x00000000fffff984 */ /* 0x000fe20000000800 */
[----:B------:R-:W-:Y:S01]  /*1fb0*/  @!PT LDS RZ, [RZ] ;  /* 0x00000000fffff984 */ /* 0x000fe20000000800 */
[----:B------:R1:W-:Y:S06]  /*1fc0*/  MEMBAR.ALL.CTA ;  /* 0x0000000000007992 */ /* 0x0003ec0000008000 */
[----:B-1----:R-:W1:Y:S01]  /*1fd0*/  FENCE.VIEW.ASYNC.S ;  /* 0x00000000000073c6 */ /* 0x002e620000000000 */
[----:B------:R-:W-:-:S04]  /*1fe0*/  PRMT R2, RZ, 0x654, R2 ;  /* 0x00000654ff027816 */ /* 0x000fc80000000002 */
[----:B-1----:R1:W-:Y:S01]  /*1ff0*/  SYNCS.ARRIVE.TRANS64.RED.A1T0 RZ, [R2+URZ], RZ ;  /* 0x000000ff02ff79a7 */ /* 0x0023e200081004ff */
[----:B--2---:R-:W-:-:S13]  /*2000*/  LOP3.LUT P2, RZ, R6, 0x1, RZ, 0xc0, !PT ;  /* 0x0000000106ff7812 */ /* 0x004fda000784c0ff */
[----:B------:R-:W-:Y:S01]  /*2010*/  @P2 SHF.R.U32.HI R3, RZ, 0x10, R5 ;  /* 0x00000010ff032819 */ /* 0x000fe20000011605 */
[----:B------:R-:W-:Y:S01]  /*2020*/  VOTEU.ANY UP0, P2 ;  /* 0x0000000000ff7886 */ /* 0x000fe20001000100 */
[----:B------:R-:W-:Y:S02]  /*2030*/  @P2 MOV R11, R4 ;  /* 0x00000004000b2202 */ /* 0x000fe40000000f00 */
[----:B------:R-:W-:Y:S02]  /*2040*/  @P2 R2UR.BROADCAST UR5, R3 ;  /* 0x00000000030522ca */ /* 0x000fe400008e0000 */
[----:B------:R-:W-:-:S11]  /*2050*/  @P2 LOP3.LUT R8, R5, 0xffff, RZ, 0xc0, !PT ;  /* 0x0000ffff05082812 */ /* 0x000fd600078ec0ff */
[----:B------:R-:W-:Y:S01]  /*2060*/  @UP0 UMOV UR36, UR5 ;  /* 0x0000000500240c82 */ /* 0x000fe20008000000 */
[----:B-1----:R-:W-:Y:S05]  /*2070*/  @!P0 BRA `(.L_x_34) ;  /* 0x0000000000b88947 */ /* 0x002fea0003800000 */
[----:B------:R-:W4:Y:S01]  /*2080*/  LDC.64 R4, c[0x0][0xb18] ;  /* 0x0002c600ff047b82 */ /* 0x000f220000000a00 */
[----:B------:R-:W-:-:S07]  /*2090*/  ISETP.NE.AND P3, PT, R22, 0x1, PT ;  /* 0x000000011600780c */ /* 0x000fce0003f65270 */
[----:B------:R-:W1:Y:S08]  /*20a0*/  LDC.64 R6, c[0x0][0xb10] ;  /* 0x0002c400ff067b82 */ /* 0x000e700000000a00 */
[----:B------:R-:W2:Y:S08]  /*20b0*/  LDC R16, c[0x0][0xb20] ;  /* 0x0002c800ff107b82 */ /* 0x000eb00000000800 */
[----:B------:R-:W3:Y:S01]  /*20c0*/  LDC R18, c[0x0][0xb0c] ;  /* 0x0002c300ff127b82 */ /* 0x000ee20000000800 */
[----:B----4-:R-:W-:Y:S01]  /*20d0*/  IMAD.HI.U32 R17, R0, R5, RZ ;  /* 0x0000000500117227 */ /* 0x010fe200078e00ff */
[----:B------:R-:W-:-:S03]  /*20e0*/  ISETP.NE.AND P0, PT, R4, 0x1, PT ;  /* 0x000000010400780c */ /* 0x000fc60003f05270 */
[----:B------:R-:W-:-:S03]  /*20f0*/  IMAD.HI.U32 R5, R8, R5, RZ ;  /* 0x0000000508057227 */ /* 0x000fc600078e00ff */
[----:B------:R-:W4:Y:S01]  /*2100*/  LDC.64 R2, c[0x0][0xb28] ;  /* 0x0002ca00ff027b82 */ /* 0x000f220000000a00 */
[----:B-1----:R-:W-:-:S04]  /*2110*/  IMAD.HI.U32 R20, R9, R6, RZ ;  /* 0x0000000609147227 */ /* 0x002fc800078e00ff */
[----:B------:R-:W-:Y:S01]  /*2120*/  IMAD.HI.U32 R24, R11, R6, RZ ;  /* 0x000000060b187227 */ /* 0x000fe200078e00ff */
[----:B------:R-:W-:Y:S02]  /*2130*/  SHF.R.U32.HI R20, RZ, R7, R20 ;  /* 0x00000007ff147219 */ /* 0x000fe40000011614 */
[-C--:B--2---:R-:W-:Y:S02]  /*2140*/  SHF.R.U32.HI R17, RZ, R16.reuse, R17 ;  /* 0x00000010ff117219 */ /* 0x084fe40000011611 */
[----:B------:R-:W-:Y:S02]  /*2150*/  SHF.R.U32.HI R5, RZ, R16, R5 ;  /* 0x00000010ff057219 */ /* 0x000fe40000011605 */
[----:B------:R-:W-:Y:S02]  /*2160*/  SEL R17, R0, R17, !P0 ;  /* 0x0000001100117207 */ /* 0x000fe40004000000 */
[----:B------:R-:W-:Y:S02]  /*2170*/  SHF.R.U32.HI R24, RZ, R7, R24 ;  /* 0x00000007ff187219 */ /* 0x000fe40000011618 */
[----:B---3--:R-:W-:-:S02]  /*2180*/  ISETP.NE.AND P1, PT, R18, 0x1, PT ;  /* 0x000000011200780c */ /* 0x008fc40003f25270 */
[----:B------:R-:W-:Y:S02]  /*2190*/  SEL R5, R8, R5, !P0 ;  /* 0x0000000508057207 */ /* 0x000fe40004000000 */
[----:B------:R-:W-:Y:S02]  /*21a0*/  SEL R19, R9, R20, !P1 ;  /* 0x0000001409137207 */ /* 0x000fe40004800000 */
[----:B------:R-:W-:Y:S01]  /*21b0*/  SEL R7, R11, R24, !P1 ;  /* 0x000000180b077207 */ /* 0x000fe20004800000 */
[----:B----4-:R-:W-:-:S04]  /*21c0*/  IMAD.HI.U32 R20, R17, R2, RZ ;  /* 0x0000000211147227 */ /* 0x010fc800078e00ff */
[----:B------:R-:W-:Y:S01]  /*21d0*/  IMAD.HI.U32 R6, R19, R2, RZ ;  /* 0x0000000213067227 */ /* 0x000fe200078e00ff */
[----:B------:R-:W-:-:S04]  /*21e0*/  @P3 SHF.R.U32.HI R17, RZ, R3, R20 ;  /* 0x00000003ff113219 */ /* 0x000fc80000011614 */
[----:B------:R-:W-:Y:S01]  /*21f0*/  @P3 SHF.R.U32.HI R19, RZ, R3, R6 ;  /* 0x00000003ff133219 */ /* 0x000fe20000011606 */
[----:B------:R-:W-:-:S04]  /*2200*/  IMAD R17, R22, R17, RZ ;  /* 0x0000001116117224 */ /* 0x000fc800078e02ff */
[----:B------:R-:W-:Y:S01]  /*2210*/  IMAD R6, R22, R19, RZ ;  /* 0x0000001316067224 */ /* 0x000fe200078e02ff */
[C---:B------:R-:W-:Y:S02]  /*2220*/  ISETP.GE.AND P0, PT, R5.reuse, R17, PT ;  /* 0x000000110500720c */ /* 0x040fe40003f06270 */
[----:B------:R-:W-:Y:S02]  /*2230*/  IADD3 R17, PT, PT, -R5, RZ, RZ ;  /* 0x000000ff05117210 */ /* 0x000fe40007ffe1ff */
[----:B------:R-:W-:Y:S01]  /*2240*/  ISETP.GE.OR P0, PT, R7, R6, P0 ;  /* 0x000000060700720c */ /* 0x000fe20000706670 */
[----:B------:R-:W-:-:S04]  /*2250*/  IMAD.HI.U32 R6, R5, R2, RZ ;  /* 0x0000000205067227 */ /* 0x000fc800078e00ff */
[----:B------:R-:W-:Y:S01]  /*2260*/  IMAD R8, R4, R17, R8 ;  /* 0x0000001104087224 */ /* 0x000fe200078e0208 */
[----:B------:R-:W-:-:S04]  /*2270*/  SHF.R.U32.HI R6, RZ, R3, R6 ;  /* 0x00000003ff067219 */ /* 0x000fc80000011606 */
[----:B------:R-:W-:-:S03]  /*2280*/  SEL R6, R5, R6, !P3 ;  /* 0x0000000605067207 */ /* 0x000fc60005800000 */
[----:B------:R-:W-:-:S04]  /*2290*/  @!P0 IMAD.HI.U32 R16, R7, R2, RZ ;  /* 0x0000000207108227 */ /* 0x000fc800078e00ff */
[----:B------:R-:W-:Y:S01]  /*22a0*/  IMAD.MOV R2, RZ, RZ, -R6 ;  /* 0x000000ffff027224 */ /* 0x000fe200078e0a06 */
[----:B------:R-:W-:-:S03]  /*22b0*/  @!P0 SHF.R.U32.HI R16, RZ, R3, R16 ;  /* 0x00000003ff108219 */ /* 0x000fc60000011610 */
[----:B------:R-:W-:Y:S01]  /*22c0*/  IMAD R2, R22, R2, R5 ;  /* 0x0000000216027224 */ /* 0x000fe200078e0205 */
[----:B------:R-:W-:-:S05]  /*22d0*/  @!P0 SEL R3, R7, R16, !P3 ;  /* 0x0000001007038207 */ /* 0x000fca0005800000 */
[--C-:B------:R-:W-:Y:S02]  /*22e0*/  @!P0 IMAD.IADD R6, R6, 0x1, -R3.reuse ;  /* 0x0000000106068824 */ /* 0x100fe400078e0a03 */
[----:B------:R-:W-:Y:S01]  /*22f0*/  @!P0 IMAD R3, R2, R19, R3 ;  /* 0x0000001302038224 */ /* 0x000fe200078e0203 */
[----:B------:R-:W-:Y:S01]  /*2300*/  IADD3 R2, PT, PT, -R7, RZ, RZ ;  /* 0x000000ff07027210 */ /* 0x000fe20007ffe1ff */
[----:B------:R-:W-:Y:S02]  /*2310*/  @!P0 IMAD R5, R22, R6, R7 ;  /* 0x0000000616058224 */ /* 0x000fe400078e0207 */
[----:B------:R-:W-:Y:S02]  /*2320*/  @!P0 IMAD.MOV.U32 R7, RZ, RZ, R3 ;  /* 0x000000ffff078224 */ /* 0x000fe400078e0003 */
[----:B------:R-:W-:Y:S02]  /*2330*/  IMAD R2, R18, R2, R11 ;  /* 0x0000000212027224 */ /* 0x000fe400078e020b */
[----:B------:R-:W-:-:S02]  /*2340*/  IMAD R8, R5, R4, R8 ;  /* 0x0000000405087224 */ /* 0x000fc400078e0208 */
[----:B------:R-:W-:Y:S02]  /*2350*/  IMAD R11, R7, R18, R2 ;  /* 0x00000012070b7224 */ /* 0x000fe400078e0202 */
.L_x_34:
[----:B------:R-:W1:Y:S02]  /*2360*/  LDCU UR5, c[0x0][0xb30] ;  /* 0x00016600ff0577ac */ /* 0x000e640008000800 */
[----:B-1----:R-:W-:-:S09]  /*2370*/  UISETP.NE.AND UP0, UPT, UR5, 0x1, UPT ;  /* 0x000000010500788c */ /* 0x002fd2000bf05270 */
[----:B------:R-:W-:Y:S05]  /*2380*/  BRA.U UP0, `(.L_x_35) ;  /* 0x0000000100407547 */ /* 0x000fea000b800000 */
[----:B------:R-:W1:Y:S08]  /*2390*/  LDC.64 R4, c[0x0][0xb10] ;  /* 0x0002c400ff047b82 */ /* 0x000e700000000a00 */
[----:B------:R-:W2:Y:S08]  /*23a0*/  LDC.64 R2, c[0x0][0xb18] ;  /* 0x0002c600ff027b82 */ /* 0x000eb00000000a00 */
[----:B------:R-:W3:Y:S08]  /*23b0*/  LDC R6, c[0x0][0xb20] ;  /* 0x0002c800ff067b82 */ /* 0x000ef00000000800 */
[----:B------:R-:W4:Y:S01]  /*23c0*/  LDC R16, c[0x0][0xb0c] ;  /* 0x0002c300ff107b82 */ /* 0x000f220000000800 */
[----:B-1----:R-:W-:-:S05]  /*23d0*/  IMAD.HI.U32 R4, R11, R4, RZ ;  /* 0x000000040b047227 */ /* 0x002fca00078e00ff */
[----:B------:R-:W-:Y:S01]  /*23e0*/  SHF.R.U32.HI R4, RZ, R5, R4 ;  /* 0x00000005ff047219 */ /* 0x000fe20000011604 */
[----:B--2---:R-:W-:Y:S01]  /*23f0*/  IMAD.HI.U32 R3, R8, R3, RZ ;  /* 0x0000000308037227 */ /* 0x004fe200078e00ff */
[----:B------:R-:W-:-:S04]  /*2400*/  ISETP.NE.AND P0, PT, R2, 0x1, PT ;  /* 0x000000010200780c */ /* 0x000fc80003f05270 */
[----:B---3--:R-:W-:-:S04]  /*2410*/  SHF.R.U32.HI R3, RZ, R6, R3 ;  /* 0x00000006ff037219 */ /* 0x008fc80000011603 */
[----:B------:R-:W-:Y:S02]  /*2420*/  SEL R3, R8, R3, !P0 ;  /* 0x0000000308037207 */ /* 0x000fe40004000000 */
[----:B----4-:R-:W-:-:S04]  /*2430*/  ISETP.NE.AND P1, PT, R16, 0x1, PT ;  /* 0x000000011000780c */ /* 0x010fc80003f25270 */
[----:B------:R-:W-:-:S05]  /*2440*/  SEL R4, R11, R4, !P1 ;  /* 0x000000040b047207 */ /* 0x000fca0004800000 */
[----:B------:R-:W-:Y:S02]  /*2450*/  IMAD.IADD R5, R3, 0x1, -R4 ;  /* 0x0000000103057824 */ /* 0x000fe400078e0a04 */
[----:B------:R-:W-:Y:S02]  /*2460*/  IMAD.IADD R3, R4, 0x1, -R3 ;  /* 0x0000000104037824 */ /* 0x000fe400078e0a03 */
[----:B------:R-:W-:Y:S02]  /*2470*/  IMAD R11, R5, R16, R11 ;  /* 0x00000010050b7224 */ /* 0x000fe400078e020b */
[----:B------:R-:W-:-:S07]  /*2480*/  IMAD R8, R3, R2, R8 ;  /* 0x0000000203087224 */ /* 0x000fce00078e0208 */
.L_x_35:
[----:B------:R-:W-:Y:S01]  /*2490*/  VIADD R14, R14, 0x1 ;  /* 0x000000010e0e7836 */ /* 0x000fe20000000000 */
[----:B------:R-:W-:Y:S01]  /*24a0*/  PLOP3.LUT P1, PT, PT, PT, PT, 0x80, 0x8 ;  /* 0x000000000008781c */ /* 0x000fe20003f2f070 */
[----:B------:R-:W-:Y:S02]  /*24b0*/  IMAD.IADD R101, R11, 0x1, R98 ;  /* 0x000000010b657824 */ /* 0x000fe400078e0262 */
[----:B------:R-:W-:Y:S01]  /*24c0*/  IMAD.IADD R99, R8, 0x1, R91 ;  /* 0x0000000108637824 */ /* 0x000fe200078e025b */
[----:B------:R-:W-:-:S04]  /*24d0*/  ISETP.NE.AND P0, PT, R14, 0x2, PT ;  /* 0x000000020e00780c */ /* 0x000fc80003f05270 */
[----:B------:R-:W-:Y:S02]  /*24e0*/  SEL R2, RZ, 0x1, P0 ;  /* 0x00000001ff027807 */ /* 0x000fe40000000000 */
[----:B------:R-:W-:Y:S02]  /*24f0*/  SEL R14, R14, RZ, P0 ;  /* 0x000000ff0e0e7207 */ /* 0x000fe40000000000 */
[----:B------:R-:W-:Y:S01]  /*2500*/  LOP3.LUT R13, R13, R2, RZ, 0x3c, !PT ;  /* 0x000000020d0d7212 */ /* 0x000fe200078e3cff */
[----:B------:R-:W-:Y:S06]  /*2510*/  @P2 BRA `(.L_x_36) ;  /* 0xfffffff000982947 */ /* 0x000fec000383ffff */
[----:B------:R-:W-:Y:S01]  /*2520*/  UIADD3 UR4, UPT, UPT, UR4, 0xc0, URZ ;  /* 0x000000c004047890 */ /* 0x000fe2000fffe0ff */
[----:B------:R-:W-:-:S03]  /*2530*/  SHF.L.U32 R3, R15, 0x1f, RZ ;  /* 0x0000001f0f037819 */ /* 0x000fc600000006ff */
[----:B------:R-:W-:-:S09]  /*2540*/  ULEA UR5, UR13, UR4, 0x3 ;  /* 0x000000040d057291 */ /* 0x000fd2000f8e18ff */
[----:B------:R-:W1:Y:S02]  /*2550*/  SYNCS.PHASECHK.TRANS64.TRYWAIT P0, [UR5], R3 ;  /* 0x00000003ff0075a7 */ /* 0x000e640008001105 */
[----:B-1----:R-:W-:Y:S05]  /*2560*/  @!P0 BRA `(.L_x_37) ;  /* 0x0000005000c08947 */ /* 0x002fea0003800000 */
.L_x_120:
[----:B------:R-:W-:-:S04]  /*2570*/  UIADD3 UR6, UPT, UPT, UR13, 0x1, URZ ;  /* 0x000000010d067890 */ /* 0x000fc8000fffe0ff */
[----:B------:R-:W-:-:S04]  /*2580*/  UISETP.NE.AND UP0, UPT, UR6, 0x18, UPT ;  /* 0x000000180600788c */ /* 0x000fc8000bf05270 */
[----:B------:R-:W-:Y:S02]  /*2590*/  USEL UR7, URZ, 0x1, UP0 ;  /* 0x00000001ff077887 */ /* 0x000fe40008000000 */
[----:B------:R-:W-:-:S04]  /*25a0*/  USEL UR6, UR6, URZ, UP0 ;  /* 0x000000ff06067287 */ /* 0x000fc80008000000 */
[----:B------:R-:W-:Y:S01]  /*25b0*/  ULEA UR5, UR6, UR4, 0x3 ;  /* 0x0000000406057291 */ /* 0x000fe2000f8e18ff */
[----:B------:R-:W-:-:S04]  /*25c0*/  LOP3.LUT R2, R15, UR7, RZ, 0x3c, !PT ;  /* 0x000000070f027c12 */ /* 0x000fc8000f8e3cff */
[----:B-1----:R-:W-:-:S04]  /*25d0*/  SHF.L.U32 R3, R2, 0x1f, RZ ;  /* 0x0000001f02037819 */ /* 0x002fc800000006ff */
[----:B------:R-:W1:Y:S02]  /*25e0*/  SYNCS.PHASECHK.TRANS64.TRYWAIT P0, [UR5], R3 ;  /* 0x00000003ff0075a7 */ /* 0x000e640008001105 */
[----:B-1----:R-:W-:Y:S05]  /*25f0*/  @!P0 BRA `(.L_x_38) ;  /* 0x0000005000b48947 */ /* 0x002fea0003800000 */
.L_x_122:
        /* <DEDUP_REMOVED lines=9> */
.L_x_124:
        /* <DEDUP_REMOVED lines=9> */
.L_x_126:
        /* <DEDUP_REMOVED lines=9> */
.L_x_128:
        /* <DEDUP_REMOVED lines=9> */
.L_x_130:
        /* <DEDUP_REMOVED lines=9> */
.L_x_132:
        /* <DEDUP_REMOVED lines=9> */
.L_x_134:
        /* <DEDUP_REMOVED lines=9> */
.L_x_136:
        /* <DEDUP_REMOVED lines=9> */
.L_x_138:
        /* <DEDUP_REMOVED lines=9> */
.L_x_140:
        /* <DEDUP_REMOVED lines=9> */
.L_x_142:
        /* <DEDUP_REMOVED lines=9> */
.L_x_144:
        /* <DEDUP_REMOVED lines=9> */
.L_x_146:
        /* <DEDUP_REMOVED lines=9> */
.L_x_148:
        /* <DEDUP_REMOVED lines=9> */
.L_x_150:
        /* <DEDUP_REMOVED lines=9> */
.L_x_152:
        /* <DEDUP_REMOVED lines=9> */
.L_x_154:
        /* <DEDUP_REMOVED lines=9> */
.L_x_156:
        /* <DEDUP_REMOVED lines=9> */
.L_x_158:
        /* <DEDUP_REMOVED lines=9> */
.L_x_160:
        /* <DEDUP_REMOVED lines=9> */
.L_x_162:
        /* <DEDUP_REMOVED lines=9> */
.L_x_164:
[----:B------:R-:W-:-:S04]  /*31d0*/  UIADD3 UR6, UPT, UPT, UR6, 0x1, URZ ;  /* 0x0000000106067890 */ /* 0x000fc8000fffe0ff */
[----:B------:R-:W-:-:S04]  /*31e0*/  UISETP.NE.AND UP0, UPT, UR6, 0x18, UPT ;  /* 0x000000180600788c */ /* 0x000fc8000bf05270 */
[----:B------:R-:W-:Y:S02]  /*31f0*/  USEL UR5, URZ, 0x1, UP0 ;  /* 0x00000001ff057887 */ /* 0x000fe40008000000 */
[----:B------:R-:W-:-:S04]  /*3200*/  USEL UR6, UR6, URZ, UP0 ;  /* 0x000000ff06067287 */ /* 0x000fc80008000000 */
[----:B------:R-:W-:Y:S01]  /*3210*/  ULEA UR6, UR6, UR4, 0x3 ;  /* 0x0000000406067291 */ /* 0x000fe2000f8e18ff */
[----:B-1----:R-:W-:-:S04]  /*3220*/  LOP3.LUT R3, R2, UR5, RZ, 0x3c, !PT ;  /* 0x0000000502037c12 */ /* 0x002fc8000f8e3cff */
[----:B------:R-:W-:Y:S01]  /*3230*/  SHF.L.U32 R3, R3, 0x1f, RZ ;  /* 0x0000001f03037819 */ /* 0x000fe200000006ff */
[----:B----4-:R-:W-:-:S07]  /*3240*/  IMAD.U32 R0, RZ, RZ, UR6 ;  /* 0x00000006ff007e24 */ /* 0x010fce000f8e00ff */
.L_x_60:
[----:B-1----:R1:W2:Y:S02]  /*3250*/  SYNCS.PHASECHK.TRANS64.TRYWAIT P0, [R0+URZ], R3 ;  /* 0x00000003000075a7 */ /* 0x0022a400080011ff */
[----:B--2---:R-:W-:Y:S05]  /*3260*/  @!P0 NANOSLEEP.SYNCS 0x989680 ;  /* 0x009896800000895d */ /* 0x004fea0003900000 */
[----:B------:R-:W2:Y:S02]  /*3270*/  @!P0 SYNCS.PHASECHK.TRANS64 P0, [R0+URZ], R3 ;  /* 0x00000003000085a7 */ /* 0x000ea400080010ff */
[----:B--2---:R-:W-:Y:S05]  /*3280*/  @P0 EXIT ;  /* 0x000000000000094d */ /* 0x004fea0003800000 */
[----:B------:R-:W-:Y:S05]  /*3290*/  BRA `(.L_x_60) ;  /* 0xfffffffc00ec7947 */ /* 0x000fea000383ffff */
.L_x_18:
[----:B------:R-:W-:-:S04]  /*32a0*/  UISETP.NE.AND UP1, UPT, UR37, URZ, UPT ;  /* 0x000000ff2500728c */ /* 0x000fc8000bf25270 */
[----:B------:R-:W-:-:S09]  /*32b0*/  UISETP.NE.OR UP1, UPT, UR8, 0x1, UP1 ;  /* 0x000000010800788c */ /* 0x000fd20008f25670 */
[----:B------:R-:W-:Y:S05]  /*32c0*/  BRA.U UP1, `(.L_x_61) ;  /* 0x0000000501487547 */ /* 0x000fea000b800000 */
[----:B------:R-:W-:Y:S01]  /*32d0*/  ISETP.NE.AND P2, PT, R2, RZ, PT ;  /* 0x000000ff0200720c */ /* 0x000fe20003f45270 */
[----:B------:R-:W-:Y:S01]  /*32e0*/  IMAD.MOV.U32 R12, RZ, RZ, 0x1 ;  /* 0x00000001ff0c7424 */ /* 0x000fe200078e00ff */
[----:B------:R-:W-:Y:S02]  /*32f0*/  CS2R R10, SRZ ;  /* 0x00000000000a7805 */ /* 0x000fe4000001ff00 */
[----:B------:R-:W-:Y:S01]  /*3300*/  CS2R R8, SRZ ;  /* 0x0000000000087805 */ /* 0x000fe2000001ff00 */
[----:B------:R-:W-:Y:S01]  /*3310*/  UMOV UR4, 0x400 ;  /* 0x0000040000047882 */ /* 0x000fe20000000000 */
[----:B------:R-:W-:Y:S01]  /*3320*/  UMOV UR6, URZ ;  /* 0x000000ff00067c82 */ /* 0x000fe20008000000 */
[----:B------:R-:W-:-:S12]  /*3330*/  ULEA UR37, UR37, UR4, 0x18 ;  /* 0x0000000425257291 */ /* 0x000fd8000f8ec0ff */
.L_x_65:
[----:B------:R-:W-:Y:S02]  /*3340*/  LEA R0, R8, UR37, 0x3 ;  /* 0x0000002508007c11 */ /* 0x000fe4000f8e18ff */
[----:B------:R-:W-:-:S03]  /*3350*/  SHF.L.U32 R5, R9, 0x1f, RZ ;  /* 0x0000001f09057819 */ /* 0x000fc600000006ff */
[----:B------:R-:W-:Y:S01]  /*3360*/  VIADD R4, R0, 0x210 ;  /* 0x0000021000047836 */ /* 0x000fe20000000000 */
[----:B------:R-:W1:Y:S02]  /*3370*/  SYNCS.PHASECHK.TRANS64.TRYWAIT P0, [R0+URZ+0x200], R5 ;  /* 0x00020005000075a7 */ /* 0x000e6400080011ff */
[----:B-1----:R-:W-:Y:S05]  /*3380*/  @!P0 BRA `(.L_x_62) ;  /* 0x0000004c00608947 */ /* 0x002fea0003800000 */
.L_x_165:
[----:B------:R-:W-:Y:S01]  /*3390*/  ULEA UR5, UR6, UR37, 0x3 ;  /* 0x0000002506057291 */ /* 0x000fe2000f8e18ff */
[----:B------:R-:W-:Y:S02]  /*33a0*/  PRMT R4, RZ, 0x654, R4 ;  /* 0x00000654ff047816 */ /* 0x000fe40000000004 */
[----:B-1----:R-:W-:Y:S01]  /*33b0*/  SHF.L.U32 R5, R12, 0x1f, RZ ;  /* 0x0000001f0c057819 */ /* 0x002fe200000006ff */
[----:B------:R-:W-:Y:S01]  /*33c0*/  UIADD3 UR4, UPT, UPT, UR5, 0x1a0, URZ ;  /* 0x000001a005047890 */ /* 0x000fe2000fffe0ff */
[----:B------:R1:W-:Y:S05]  /*33d0*/  SYNCS.ARRIVE.TRANS64.RED.A1T0 RZ, [R4+URZ], RZ ;  /* 0x000000ff04ff79a7 */ /* 0x0003ea00081004ff */
[----:B------:R-:W-:Y:S01]  /*33e0*/  IMAD.U32 R7, RZ, RZ, UR4 ;  /* 0x00000004ff077e24 */ /* 0x000fe2000f8e00ff */
[----:B------:R-:W2:Y:S04]  /*33f0*/  SYNCS.PHASECHK.TRANS64.TRYWAIT P0, [UR5+0x1b0], R5 ;  /* 0x0001b005ff0075a7 */ /* 0x000ea80008001105 */
[----:B------:R-:W-:Y:S01]  /*3400*/  PRMT R6, R2, 0x654, R7 ;  /* 0x0000065402067816 */ /* 0x000fe20000000007 */
[----:B-1----:R-:W-:Y:S01]  /*3410*/  @!P2 IMAD.MOV.U32 R4, RZ, RZ, 0x10 ;  /* 0x00000010ff04a424 */ /* 0x002fe200078e00ff */
[----:B--2---:R-:W-:Y:S06]  /*3420*/  @!P0 BRA `(.L_x_63) ;  /* 0x0000004c004c8947 */ /* 0x004fec0003800000 */
.L_x_167:
[----:B------:R-:W-:Y:S01]  /*3430*/  ULEA UR4, UR6, UR37, 0x4 ;  /* 0x0000002506047291 */ /* 0x000fe2000f8e20ff */
[----:B------:R-:W-:Y:S01]  /*3440*/  SEL R3, R6, R3, !P2 ;  /* 0x0000000306037207 */ /* 0x000fe20005000000 */
[----:B------:R-:W-:Y:S01]  /*3450*/  UIADD3 UR5, UPT, UPT, UR5, 0x1a0, URZ ;  /* 0x000001a005057890 */ /* 0x000fe2000fffe0ff */
[----:B-1----:R-:W-:Y:S01]  /*3460*/  LEA R0, R11, UR37, 0x3 ;  /* 0x000000250b007c11 */ /* 0x002fe2000f8e18ff */
[----:B------:R-:W-:Y:S01]  /*3470*/  UIADD3 UR4, UPT, UPT, UR4, 0x230, URZ ;  /* 0x0000023004047890 */ /* 0x000fe2000fffe0ff */
[----:B------:R-:W-:Y:S01]  /*3480*/  SHF.L.U32 R5, R10, 0x1f, RZ ;  /* 0x0000001f0a057819 */ /* 0x000fe200000006ff */
[----:B------:R1:W-:Y:S01]  /*3490*/  @!P2 SYNCS.ARRIVE.TRANS64.RED RZ, [R3+URZ], R4 ;  /* 0x0000000403ffa9a7 */ /* 0x0003e200080004ff */
[----:B------:R-:W-:Y:S01]  /*34a0*/  UIADD3 UR6, UPT, UPT, UR6, 0x1, URZ ;  /* 0x0000000106067890 */ /* 0x000fe2000fffe0ff */
[----:B------:R-:W-:-:S03]  /*34b0*/  VIADD R8, R8, 0x1 ;  /* 0x0000000108087836 */ /* 0x000fc60000000000 */
[----:B------:R-:W-:Y:S02]  /*34c0*/  UISETP.NE.AND UP0, UPT, UR6, 0x2, UPT ;  /* 0x000000020600788c */ /* 0x000fe4000bf05270 */
[----:B------:R-:W-:Y:S06]  /*34d0*/  UGETNEXTWORKID.BROADCAST [UR4], [UR5] ;  /* 0x00000000040073ca */ /* 0x000fec0008000100 */
[----:B------:R-:W-:Y:S01]  /*34e0*/  USEL UR4, URZ, 0x1, UP0 ;  /* 0x00000001ff047887 */ /* 0x000fe20008000000 */
[----:B------:R-:W-:Y:S01]  /*34f0*/  ISETP.NE.AND P0, PT, R8, 0x2, PT ;  /* 0x000000020800780c */ /* 0x000fe20003f05270 */
[----:B------:R-:W-:Y:S01]  /*3500*/  USEL UR6, UR6, URZ, UP0 ;  /* 0x000000ff06067287 */ /* 0x000fe20008000000 */
[----:B------:R-:W2:Y:S03]  /*3510*/  SYNCS.PHASECHK.TRANS64.TRYWAIT P1, [R0+URZ+0x1a0], R5 ;  /* 0x0001a005000075a7 */ /* 0x000ea600080211ff */
[----:B------:R-:W-:Y:S01]  /*3520*/  LOP3.LUT R12, R12, UR4, RZ, 0x3c, !PT ;  /* 0x000000040c0c7c12 */ /* 0x000fe2000f8e3cff */
[----:B-12---:R-:W-:Y:S07]  /*3530*/  @!P1 BRA `(.L_x_64) ;  /* 0x0000004c00209947 */ /* 0x006fee0003800000 */
.L_x_168:
[C---:B------:R-:W-:Y:S01]  /*3540*/  LEA R4, R11.reuse, UR37, 0x4 ;  /* 0x000000250b047c11 */ /* 0x040fe2000f8e20ff */
[----:B-1----:R-:W-:Y:S01]  /*3550*/  VIADD R0, R0, 0x1b0 ;  /* 0x000001b000007836 */ /* 0x002fe20000000000 */
[----:B------:R-:W-:Y:S01]  /*3560*/  SEL R8, R8, RZ, P0 ;  /* 0x000000ff08087207 */ /* 0x000fe20000000000 */
[----:B------:R-:W-:-:S03]  /*3570*/  VIADD R11, R11, 0x1 ;  /* 0x000000010b0b7836 */ /* 0x000fc60000000000 */
[----:B------:R-:W1:Y:S01]  /*3580*/  LDS.128 R4, [R4+0x230] ;  /* 0x0002300004047984 */ /* 0x000e620000000c00 */
[----:B------:R-:W-:Y:S02]  /*3590*/  PRMT R0, RZ, 0x654, R0 ;  /* 0x00000654ff007816 */ /* 0x000fe40000000000 */
[C---:B------:R-:W-:Y:S01]  /*35a0*/  ISETP.NE.AND P1, PT, R11.reuse, 0x2, PT ;  /* 0x000000020b00780c */ /* 0x040fe20003f25270 */
[----:B------:R-:W-:Y:S01]  /*35b0*/  @!PT LDS RZ, [RZ] ;  /* 0x00000000fffff984 */ /* 0x000fe20000000800 */
[----:B------:R-:W-:Y:S01]  /*35c0*/  @!PT LDS RZ, [RZ] ;  /* 0x00000000fffff984 */ /* 0x000fe20000000800 */
[----:B------:R-:W-:Y:S01]  /*35d0*/  @!PT LDS RZ, [RZ] ;  /* 0x00000000fffff984 */ /* 0x000fe20000000800 */
[----:B------:R-:W-:Y:S01]  /*35e0*/  @!PT LDS RZ, [RZ] ;  /* 0x00000000fffff984 */ /* 0x000fe20000000800 */
[----:B------:R2:W-:Y:S06]  /*35f0*/  MEMBAR.ALL.CTA ;  /* 0x0000000000007992 */ /* 0x0005ec0000008000 */
[----:B--2---:R-:W2:Y:S01]  /*3600*/  FENCE.VIEW.ASYNC.S ;  /* 0x00000000000073c6 */ /* 0x004ea20000000000 */
[----:B------:R-:W-:Y:S01]  /*3610*/  SEL R11, R11, RZ, P1 ;  /* 0x000000ff0b0b7207 */ /* 0x000fe20000800000 */
[----:B--2---:R2:W-:Y:S01]  /*3620*/  SYNCS.ARRIVE.TRANS64.RED.A1T0 RZ, [R0+URZ], RZ ;  /* 0x000000ff00ff79a7 */ /* 0x0045e200081004ff */
[----:B-1----:R-:W-:-:S02]  /*3630*/  LOP3.LUT P3, RZ, R6, 0x1, RZ, 0xc0, !PT ;  /* 0x0000000106ff7812 */ /* 0x002fc4000786c0ff */
[----:B------:R-:W-:-:S04]  /*3640*/  SEL R5, RZ, 0x1, P1 ;  /* 0x00000001ff057807 */ /* 0x000fc80000800000 */
[----:B------:R-:W-:Y:S02]  /*3650*/  LOP3.LUT R10, R10, R5, RZ, 0x3c, !PT ;  /* 0x000000050a0a7212 */ /* 0x000fe400078e3cff */
[----:B--2---:R-:W-:-:S04]  /*3660*/  SEL R0, RZ, 0x1, P0 ;  /* 0x00000001ff007807 */ /* 0x004fc80000000000 */
[----:B------:R-:W-:Y:S01]  /*3670*/  LOP3.LUT R9, R9, R0, RZ, 0x3c, !PT ;  /* 0x0000000009097212 */ /* 0x000fe200078e3cff */
[----:B------:R-:W-:Y:S06]  /*3680*/  @P3 BRA `(.L_x_65) ;  /* 0xfffffffc002c3947 */ /* 0x000fec000383ffff */
[----:B------:R-:W-:Y:S01]  /*3690*/  ULEA UR5, UR6, UR37, 0x3 ;  /* 0x0000002506057291 */ /* 0x000fe2000f8e18ff */
[----:B------:R-:W-:-:S08]  /*36a0*/  SHF.L.U32 R3, R12, 0x1f, RZ ;  /* 0x0000001f0c037819 */ /* 0x000fd000000006ff */
[----:B------:R-:W1:Y:S02]  /*36b0*/  SYNCS.PHASECHK.TRANS64 P0, [UR5+0x1b0], R3 ;  /* 0x0001b003ff0075a7 */ /* 0x000e640008001005 */
[----:B-1----:R-:W-:Y:S05]  /*36c0*/  @P0 BRA `(.L_x_66) ;  /* 0x0000000000080947 */ /* 0x002fea0003800000 */
[----:B------:R-:W1:Y:S02]  /*36d0*/  SYNCS.PHASECHK.TRANS64.TRYWAIT P0, [UR5+0x1b0], R3 ;  /* 0x0001b003ff0075a7 */ /* 0x000e640008001105 */
[----:B-1----:R-:W-:Y:S05]  /*36e0*/  @!P0 BRA `(.L_x_67) ;  /* 0x0000004800c88947 */ /* 0x002fea0003800000 */
.L_x_66:
[----:B------:R-:W-:-:S04]  /*36f0*/  UIADD3 UR4, UPT, UPT, UR6, 0x1, URZ ;  /* 0x0000000106047890 */ /* 0x000fc8000fffe0ff */
[----:B------:R-:W-:-:S04]  /*3700*/  UISETP.NE.AND UP0, UPT, UR4, 0x2, UPT ;  /* 0x000000020400788c */ /* 0x000fc8000bf05270 */
[----:B------:R-:W-:Y:S02]  /*3710*/  USEL UR7, URZ, 0x1, UP0 ;  /* 0x00000001ff077887 */ /* 0x000fe40008000000 */
[----:B------:R-:W-:-:S04]  /*3720*/  USEL UR4, UR4, URZ, UP0 ;  /* 0x000000ff04047287 */ /* 0x000fc80008000000 */
[----:B------:R-:W-:Y:S01]  /*3730*/  ULEA UR4, UR4, UR37, 0x3 ;  /* 0x0000002504047291 */ /* 0x000fe2000f8e18ff */
[----:B-1----:R-:W-:-:S04]  /*3740*/  LOP3.LUT R3, R12, UR7, RZ, 0x3c, !PT ;  /* 0x000000070c037c12 */ /* 0x002fc8000f8e3cff */
[----:B------:R-:W-:-:S04]  /*3750*/  SHF.L.U32 R0, R3, 0x1f, RZ ;  /* 0x0000001f03007819 */ /* 0x000fc800000006ff */
[----:B------:R-:W1:Y:S02]  /*3760*/  SYNCS.PHASECHK.TRANS64 P0, [UR4+0x1b0], R0 ;  /* 0x0001b000ff0075a7 */ /* 0x000e640008001004 */
[----:B-1----:R-:W-:Y:S05]  /*3770*/  @P0 EXIT ;  /* 0x000000000000094d */ /* 0x002fea0003800000 */
[----:B------:R-:W-:Y:S02]  /*3780*/  SHF.L.U32 R3, R3, 0x1f, RZ ;  /* 0x0000001f03037819 */ /* 0x000fe400000006ff */
[----:B------:R-:W-:-:S07]  /*3790*/  MOV R0, UR4 ;  /* 0x0000000400007c02 */ /* 0x000fce0008000f00 */
.L_x_68:
[----:B-1----:R1:W2:Y:S02]  /*37a0*/  SYNCS.PHASECHK.TRANS64.TRYWAIT P0, [R0+URZ+0x1b0], R3 ;  /* 0x0001b003000075a7 */ /* 0x0022a400080011ff */
[----:B--2---:R-:W-:Y:S05]  /*37b0*/  @!P0 NANOSLEEP.SYNCS 0x989680 ;  /* 0x009896800000895d */ /* 0x004fea0003900000 */
[----:B------:R-:W2:Y:S02]  /*37c0*/  @!P0 SYNCS.PHASECHK.TRANS64 P0, [R0+URZ+0x1b0], R3 ;  /* 0x0001b003000085a7 */ /* 0x000ea400080010ff */
[----:B--2---:R-:W-:Y:S05]  /*37d0*/  @P0 EXIT ;  /* 0x000000000000094d */ /* 0x004fea0003800000 */
[----:B------:R-:W-:Y:S05]  /*37e0*/  BRA `(.L_x_68) ;  /* 0xfffffffc00ec7947 */ /* 0x000fea000383ffff */
.L_x_61:
[----:B------:R-:W-:-:S09]  /*37f0*/  UISETP.NE.AND UP1, UPT, UR8, URZ, UPT ;  /* 0x000000ff0800728c */ /* 0x000fd2000bf25270 */
[----:B------:R-:W-:Y:S05]  /*3800*/  BRA.U UP1, `(.L_x_69) ;  /* 0x0000000d01907547 */ /* 0x000fea000b800000 */
[----:B------:R-:W-:Y:S01]  /*3810*/  UMOV UR4, 0x40 ;  /* 0x0000004000047882 */ /* 0x000fe20000000000 */
[----:B------:R-:W-:Y:S01]  /*3820*/  NOP ;  /* 0x0000000000007918 */ /* 0x000fe20000000000 */
[----:B------:R-:W-:Y:S01]  /*3830*/  ULEA UR4, UR37, UR4, 0x18 ;  /* 0x0000000425047291 */ /* 0x000fe2000f8ec0ff */
[----:B------:R-:W-:Y:S02]  /*3840*/  UMOV UR5, 0x400 ;  /* 0x0000040000057882 */ /* 0x000fe40000000000 */
[----:B------:R-:W-:-:S06]  /*3850*/  ULEA UR37, UR37, UR5, 0x18 ;  /* 0x0000000525257291 */ /* 0x000fcc000f8ec0ff */
[----:B------:R-:W1:Y:S02]  /*3860*/  LDS.U8 R0, [UR4+0x1c] ;  /* 0x00001c04ff007984 */ /* 0x000e640008000000 */
[----:B-1----:R-:W-:-:S13]  /*3870*/  ISETP.NE.AND P0, PT, R0, RZ, PT ;  /* 0x000000ff0000720c */ /* 0x002fda0003f05270 */
[----:B------:R-:W-:Y:S05]  /*3880*/  @P0 BRA `(.L_x_70) ;  /* 0x0000000000580947 */ /* 0x000fea0003800000 */
[----:B------:R-:W-:-:S13]  /*3890*/  ELECT P0, URZ, PT ;  /* 0x0000000000ff782f */ /* 0x000fda0003800000 */
[----:B------:R-:W-:Y:S05]  /*38a0*/  @!P0 BRA `(.L_x_71) ;  /* 0x0000000000608947 */ /* 0x000fea0003800000 */
[----:B------:R-:W-:Y:S01]  /*38b0*/  UMOV UR5, 0x10 ;  /* 0x0000001000057882 */ /* 0x000fe20000000000 */
[----:B------:R-:W-:Y:S01]  /*38c0*/  HFMA2 R0, -RZ, RZ, 0, 5.9604644775390625e-08 ;  /* 0x00000001ff007431 */ /* 0x000fe200000001ff */
[----:B------:R-:W-:-:S03]  /*38d0*/  MOV R2, 0xffff ;  /* 0x0000ffff00027802 */ /* 0x000fc60000000f00 */
[----:B------:R-:W-:Y:S04]  /*38e0*/  DEPBAR.LE SB1, 0x36 ;  /* 0x00009d800000791a */ /* 0x000fe80000000000 */
[----:B------:R-:W1:Y:S02]  /*38f0*/  UTCATOMSWS.FIND_AND_SET.ALIGN UP0, UR5, UR5 ;  /* 0x00000005000575e3 */ /* 0x000e640008000800 */
[----:B-1----:R-:W-:Y:S01]  /*3900*/  MOV R3, UR5 ;  /* 0x0000000500037c02 */ /* 0x002fe20008000f00 */
[----:B------:R-:W-:Y:S06]  /*3910*/  BRA.U UP0, `(.L_x_72) ;  /* 0x0000000100187547 */ /* 0x000fec000b800000 */
.L_x_73:
[----:B------:R-:W-:Y:S05]  /*3920*/  NANOSLEEP 0x64 ;  /* 0x000000640000795d */ /* 0x000fea0003800000 */
[----:B------:R-:W-:-:S05]  /*3930*/  UMOV UR5, 0x10 ;  /* 0x0000001000057882 */ /* 0x000fca0000000000 */
[----:B------:R-:W-:Y:S04]  /*3940*/  DEPBAR.LE SB1, 0x36 ;  /* 0x00009d800000791a */ /* 0x000fe80000000000 */
[----:B------:R-:W1:Y:S02]  /*3950*/  UTCATOMSWS.FIND_AND_SET.ALIGN UP0, UR5, UR5 ;  /* 0x00000005000575e3 */ /* 0x000e640008000800 */
[----:B-1----:R-:W-:Y:S01]  /*3960*/  MOV R3, UR5 ;  /* 0x0000000500037c02 */ /* 0x002fe20008000f00 */
[----:B------:R-:W-:Y:S05]  /*3970*/  BRA.U !UP0, `(.L_x_73) ;  /* 0xfffffffd08e87547 */ /* 0x000fea000b83ffff */
.L_x_72:
[-C--:B------:R-:W-:Y:S02]  /*3980*/  SHF.L.U32 R2, R2, R3.reuse, RZ ;  /* 0x0000000302027219 */ /* 0x080fe400000006ff */
[----:B------:R-:W-:Y:S01]  /*3990*/  SHF.L.U32 R0, R0, R3, RZ ;  /* 0x0000000300007219 */ /* 0x000fe200000006ff */
[----:B------:R-:W-:Y:S02]  /*39a0*/  IMAD.SHL.U32 R3, R3, 0x20, RZ ;  /* 0x0000002003037824 */ /* 0x000fe400078e00ff */
[----:B------:R1:W-:Y:S04]  /*39b0*/  ATOMS.OR RZ, [UR4+0x14], R2 ;  /* 0x00001402ffff798c */ /* 0x0003e8000b000004 */
[----:B------:R1:W-:Y:S04]  /*39c0*/  ATOMS.OR RZ, [UR4+0x18], R0 ;  /* 0x00001800ffff798c */ /* 0x0003e8000b000004 */
[----:B------:R1:W-:Y:S01]  /*39d0*/  STS [UR37+0x250], R3 ;  /* 0x00025003ff007988 */ /* 0x0003e20008000825 */
[----:B------:R-:W-:Y:S05]  /*39e0*/  BRA `(.L_x_71) ;  /* 0x0000000000107947 */ /* 0x000fea0003800000 */
.L_x_70:
[----:B------:R-:W-:Y:S02]  /*39f0*/  MOV R0, 0xffffffff ;  /* 0xffffffff00007802 */ /* 0x000fe40000000f00 */
[----:B------:R-:W-:-:S03]  /*3a00*/  MOV R2, 0x3a30 ;  /* 0x00003a3000027802 */ /* 0x000fc60000000f00 */
[----:B------:R1:W-:Y:S04]  /*3a10*/  STS [UR37+0x250], R0 ;  /* 0x00025000ff007988 */ /* 0x0003e80008000825 */
[----:B-1-3-5:R-:W-:Y:S05]  /*3a20*/  CALL.REL.NOINC `($__internal_1_$__cuda_sm10x_tcgen05_guardrail_trap_phase_invalid_during_alloc) ;  /* 0x0000004c00487944 */ /* 0x02afea0003c00000 */
.L_x_71:
[----:B------:R-:W-:Y:S05]  /*3a30*/  WARPSYNC.ALL ;  /* 0x0000000000007948 */ /* 0x000fea0003800000 */
[----:B------:R-:W2:Y:S01]  /*3a40*/  S2UR UR9, SR_CgaCtaId ;  /* 0x00000000000979c3 */ /* 0x000ea20000008800 */
[----:B------:R-:W-:Y:S01]  /*3a50*/  UMOV UR4, 0x400 ;  /* 0x0000040000047882 */ /* 0x000fe20000000000 */
[----:B------:R-:W-:-:S06]  /*3a60*/  NOP ;  /* 0x0000000000007918 */ /* 0x000fcc0000000000 */
[----:B------:R-:W-:Y:S06]  /*3a70*/  BAR.ARV 0x6, 0xa0 ;  /* 0x0182800000007b1d */ /* 0x000fec0000002000 */
[----:B------:R-:W4:Y:S01]  /*3a80*/  LDCU UR5, c[0x0][0x38c] ;  /* 0x00007180ff0577ac */ /* 0x000f220008000800 */
[----:B------:R-:W-:Y:S01]  /*3a90*/  IMAD.MOV.U32 R11, RZ, RZ, 0x1 ;  /* 0x00000001ff0b7424 */ /* 0x000fe200078e00ff */
[----:B------:R-:W-:Y:S01]  /*3aa0*/  CS2R R8, SRZ ;  /* 0x0000000000087805 */ /* 0x000fe2000001ff00 */
[----:B------:R-:W-:Y:S01]  /*3ab0*/  IMAD.MOV.U32 R10, RZ, RZ, RZ ;  /* 0x000000ffff0a7224 */ /* 0x000fe200078e00ff */
[----:B------:R-:W-:Y:S01]  /*3ac0*/  UMOV UR12, URZ ;  /* 0x000000ff000c7c82 */ /* 0x000fe20008000000 */
[----:B------:R-:W-:Y:S01]  /*3ad0*/  UMOV UR11, URZ ;  /* 0x000000ff000b7c82 */ /* 0x000fe20008000000 */
[----:B------:R-:W-:Y:S01]  /*3ae0*/  UMOV UR24, 0x0 ;  /* 0x0000000000187882 */ /* 0x000fe20000000000 */
[----:B------:R-:W-:Y:S01]  /*3af0*/  UMOV UR25, 0x4140010 ;  /* 0x0414001000197882 */ /* 0x000fe20000000000 */
[----:B------:R-:W-:Y:S01]  /*3b00*/  UMOV UR20, 0x0 ;  /* 0x0000000000147882 */ /* 0x000fe20000000000 */
[----:B------:R-:W-:Y:S01]  /*3b10*/  UMOV UR21, 0x4140010 ;  /* 0x0414001000157882 */ /* 0x000fe20000000000 */
[----:B--2---:R-:W-:Y:S01]  /*3b20*/  ULEA UR9, UR9, UR4, 0x18 ;  /* 0x0000000409097291 */ /* 0x004fe2000f8ec0ff */
[----:B------:R-:W2:Y:S03]  /*3b30*/  LDCU UR4, c[0x0][0x38c] ;  /* 0x00007180ff0477ac */ /* 0x000ea60008000800 */
[----:B------:R-:W-:-:S02]  /*3b40*/  UIADD3 UR10, UPT, UPT, UR9, 0x2b00, URZ ;  /* 0x00002b00090a7890 */ /* 0x000fc4000fffe0ff */
[----:B----4-:R-:W-:-:S03]  /*3b50*/  UISETP.GE.AND UP3, UPT, UR5, 0x1, UPT ;  /* 0x000000010500788c */ /* 0x010fc6000bf66270 */
[----:B-1----:R-:W1:Y:S01]  /*3b60*/  LDS R0, [UR9+0x250] ;  /* 0x00025009ff007984 */ /* 0x002e620008000800 */
[----:B------:R-:W-:-:S04]  /*3b70*/  USHF.R.U32.HI UR10, URZ, 0x4, UR10 ;  /* 0x00000004ff0a7899 */ /* 0x000fc8000801160a */
[----:B------:R-:W-:-:S04]  /*3b80*/  ULOP3.LUT UR10, UR10, 0x3fff, URZ, 0xc0, !UPT ;  /* 0x00003fff0a0a7892 */ /* 0x000fc8000f8ec0ff */
[----:B------:R-:W-:Y:S02]  /*3b90*/  ULOP3.LUT UR10, UR10, 0x10000, URZ, 0xfc, !UPT ;  /* 0x000100000a0a7892 */ /* 0x000fe4000f8efcff */
[----:B--2---:R-:W-:-:S04]  /*3ba0*/  UIADD3 UR4, UPT, UPT, UR4, 0x3f, URZ ;  /* 0x0000003f04047890 */ /* 0x004fc8000fffe0ff */
[----:B------:R-:W-:-:S04]  /*3bb0*/  USHF.R.S32.HI UR8, URZ, 0x1f, UR4 ;  /* 0x0000001fff087899 */ /* 0x000fc80008011404 */
[----:B------:R-:W-:Y:S02]  /*3bc0*/  ULEA.HI UR8, UR8, UR4, URZ, 0x6 ;  /* 0x0000000408087291 */ /* 0x000fe4000f8f30ff */
[----:B------:R-:W-:Y:S02]  /*3bd0*/  UIADD3 UR4, UPT, UPT, UR9, 0x1ab00, URZ ;  /* 0x0001ab0009047890 */ /* 0x000fe4000fffe0ff */
[----:B------:R-:W-:Y:S02]  /*3be0*/  USHF.R.S32.HI UR8, URZ, 0x6, UR8 ;  /* 0x00000006ff087899 */ /* 0x000fe40008011408 */
[----:B------:R-:W-:Y:S02]  /*3bf0*/  USHF.R.U32.HI UR4, URZ, 0x4, UR4 ;  /* 0x00000004ff047899 */ /* 0x000fe40008011604 */
[----:B------:R-:W-:Y:S02]  /*3c00*/  UISETP.LT.AND UP0, UPT, UR8, 0x1, UPT ;  /* 0x000000010800788c */ /* 0x000fe4000bf01270 */
[----:B------:R-:W-:-:S02]  /*3c10*/  ULOP3.LUT UR4, UR4, 0x3fff, URZ, 0xc0, !UPT ;  /* 0x00003fff04047892 */ /* 0x000fc4000f8ec0ff */
[----:B------:R-:W-:Y:S02]  /*3c20*/  USEL UR16, UR8, 0x1, !UP0 ;  /* 0x0000000108107887 */ /* 0x000fe4000c000000 */
[----:B------:R-:W-:Y:S02]  /*3c30*/  ULOP3.LUT UR4, UR4, 0x10000, URZ, 0xfc, !UPT ;  /* 0x0001000004047892 */ /* 0x000fe4000f8efcff */
[----:B------:R-:W-:Y:S01]  /*3c40*/  UIADD3 UR16, UPT, UPT, -UR16, URZ, URZ ;  /* 0x000000ff10107290 */ /* 0x000fe2000fffe1ff */
[----:B-1----:R-:W-:-:S15]  /*3c50*/  R2UR UR13, R0 ;  /* 0x00000000000d72ca */ /* 0x002fde00000e0000 */
.L_x_80:
[----:B------:R-:W-:Y:S02]  /*3c60*/  LEA R0, R10, UR9, 0x3 ;  /* 0x000000090a007c11 */ /* 0x000fe4000f8e18ff */
[----:B------:R-:W-:Y:S02]  /*3c70*/  SHF.L.U32 R5, R9, 0x1f, RZ ;  /* 0x0000001f09057819 */ /* 0x000fe400000006ff */
[----:B------:R-:W-:Y:S01]  /*3c80*/  PLOP3.LUT P0, PT, PT, PT, UP3, 0x80, 0x8 ;  /* 0x000000000008781c */ /* 0x000fe20003f0f038 */
[----:B------:R-:W-:Y:S01]  /*3c90*/  VIADD R3, R0, 0x1b0 ;  /* 0x000001b000037836 */ /* 0x000fe20000000000 */
[----:B-1----:R-:W1:Y:S02]  /*3ca0*/  SYNCS.PHASECHK.TRANS64.TRYWAIT P1, [R0+URZ+0x1a0], R5 ;  /* 0x0001a005000075a7 */ /* 0x002e6400080211ff */
[----:B-1--4-:R-:W-:Y:S09]  /*3cb0*/  @!P1 BRA `(.L_x_74) ;  /* 0x00000044006c9947 */ /* 0x012ff20003800000 */
.L_x_170:
[----:B------:R-:W-:Y:S01]  /*3cc0*/  LEA R4, R10, UR9, 0x4 ;  /* 0x000000090a047c11 */ /* 0x000fe2000f8e20ff */
[----:B------:R-:W-:Y:S01]  /*3cd0*/  @UP3 ULEA UR5, UR11, UR9, 0x3 ;  /* 0x000000090b053291 */ /* 0x000fe2000f8e18ff */
[----:B------:R-:W-:Y:S01]  /*3ce0*/  PLOP3.LUT P2, PT, PT, PT, PT, 0x80, 0x8 ;  /* 0x000000000008781c */ /* 0x000fe20003f4f070 */
[----:B------:R-:W-:Y:S01]  /*3cf0*/  ULEA UR14, UR12, UR9, 0x3 ;  /* 0x000000090c0e7291 */ /* 0x000fe2000f8e18ff */
[----:B------:R-:W-:Y:S01]  /*3d00*/  PRMT R3, RZ, 0x654, R3 ;  /* 0x00000654ff037816 */ /* 0x000fe20000000003 */
[----:B------:R-:W-:Y:S01]  /*3d10*/  ULEA.HI UR15, UR12, UR12, URZ, 0x1 ;  /* 0x0000000c0c0f7291 */ /* 0x000fe2000f8f08ff */
[----:B-1----:R-:W1:Y:S01]  /*3d20*/  LDS.128 R4, [R4+0x230] ;  /* 0x0002300004047984 */ /* 0x002e620000000c00 */
[----:B------:R-:W-:Y:S02]  /*3d30*/  @P0 SHF.L.U32 R2, R8, 0x1f, RZ ;  /* 0x0000001f08020819 */ /* 0x000fe400000006ff */
[----:B------:R-:W-:Y:S01]  /*3d40*/  SHF.L.U32 R0, R11, 0x1f, RZ ;  /* 0x0000001f0b007819 */ /* 0x000fe200000006ff */
[----:B------:R-:W-:Y:S01]  /*3d50*/  @!PT LDS RZ, [RZ] ;  /* 0x00000000fffff984 */ /* 0x000fe20000000800 */
[----:B------:R-:W-:Y:S01]  /*3d60*/  @!PT LDS RZ, [RZ] ;  /* 0x00000000fffff984 */ /* 0x000fe20000000800 */
[----:B------:R-:W-:Y:S01]  /*3d70*/  @!PT LDS RZ, [RZ] ;  /* 0x00000000fffff984 */ /* 0x000fe20000000800 */
[----:B------:R-:W-:Y:S01]  /*3d80*/  @!PT LDS RZ, [RZ] ;  /* 0x00000000fffff984 */ /* 0x000fe20000000800 */
[----:B------:R2:W-:Y:S06]  /*3d90*/  MEMBAR.ALL.CTA ;  /* 0x0000000000007992 */ /* 0x0005ec0000008000 */
[----:B--2---:R-:W2:Y:S02]  /*3da0*/  FENCE.VIEW.ASYNC.S ;  /* 0x00000000000073c6 */ /* 0x004ea40000000000 */
[----:B--2---:R2:W-:Y:S01]  /*3db0*/  SYNCS.ARRIVE.TRANS64.RED.A1T0 RZ, [R3+URZ], RZ ;  /* 0x000000ff03ff79a7 */ /* 0x0045e200081004ff */
[----:B------:R2:W4:Y:S01]  /*3dc0*/  @P0 SYNCS.PHASECHK.TRANS64.TRYWAIT P2, [UR5], R2 ;  /* 0x00000002ff0005a7 */ /* 0x0005220008041105 */
[----:B------:R-:W-:-:S02]  /*3dd0*/  ULOP3.LUT UR5, UR15, 0xffe, URZ, 0xc0, !UPT ;  /* 0x00000ffe0f057892 */ /* 0x000fc4000f8ec0ff */
[----:B------:R-:W-:Y:S01]  /*3de0*/  USHF.R.U32.HI UR15, URZ, 0x1, UR15 ;  /* 0x00000001ff0f7899 */ /* 0x000fe2000801160f */
[----:B-1----:R-:W-:Y:S01]  /*3df0*/  LOP3.LUT P1, RZ, R6, 0x1, RZ, 0xc0, !PT ;  /* 0x0000000106ff7812 */ /* 0x002fe2000782c0ff */
[----:B------:R-:W-:Y:S02]  /*3e00*/  UIADD3 UR5, UPT, UPT, -UR5, UR12, URZ ;  /* 0x0000000c05057290 */ /* 0x000fe4000fffe1ff */
[----:B------:R-:W-:-:S04]  /*3e10*/  UIMAD UR15, UR15, 0x50, UR13 ;  /* 0x000000500f0f78a4 */ /* 0x000fc8000f8e020d */
[----:B------:R-:W-:Y:S01]  /*3e20*/  ULEA UR15, UR5, UR15, 0x14 ;  /* 0x0000000f050f7291 */ /* 0x000fe2000f8ea0ff */
[----:B------:R-:W1:Y:S02]  /*3e30*/  SYNCS.PHASECHK.TRANS64.TRYWAIT P0, [UR14+0x1e0], R0 ;  /* 0x0001e000ff0075a7 */ /* 0x000e64000800110e */
[----:B-12-4-:R-:W-:Y:S09]  /*3e40*/  @!P0 BRA `(.L_x_75) ;  /* 0x00000044001c8947 */ /* 0x016ff20003800000 */
.L_x_172:
[----:B------:R-:W-:Y:S01]  /*3e50*/  IADD3 R10, PT, PT, R10, 0x1, RZ ;  /* 0x000000010a0a7810 */ /* 0x000fe20007ffe0ff */
[----:B------:R-:W-:Y:S06]  /*3e60*/  BRA.U !UP3, `(.L_x_76) ;  /* 0x000000010b987547 */ /* 0x000fec000b800000 */
[----:B------:R-:W-:Y:S01]  /*3e70*/  UPLOP3.LUT UP4, UPT, UPT, UPT, UPT, 0x40, 0x4 ;  /* 0x000000000004789c */ /* 0x000fe20003f8e870 */
[----:B------:R-:W-:Y:S01]  /*3e80*/  UMOV UR18, UR16 ;  /* 0x0000001000127c82 */ /* 0x000fe20008000000 */
[----:B------:R-:W-:Y:S01]  /*3e90*/  UMOV UR17, UR8 ;  /* 0x0000000800117c82 */ /* 0x000fe20008000000 */
[----:B------:R-:W-:-:S08]  /*3ea0*/  UMOV UR5, UR11 ;  /* 0x0000000b00057c82 */ /* 0x000fd00008000000 */
.L_x_79:
[----:B------:R-:W-:Y:S02]  /*3eb0*/  UIADD3 UR18, UPT, UPT, UR18, 0x1, URZ ;  /* 0x0000000112127890 */ /* 0x000fe4000fffe0ff */
[----:B--2---:R-:W-:Y:S02]  /*3ec0*/  ULEA UR7, UR5, UR9, 0x3 ;  /* 0x0000000905077291 */ /* 0x004fe4000f8e18ff */
[----:B------:R-:W-:Y:S01]  /*3ed0*/  UISETP.NE.AND UP0, UPT, UR18, URZ, UPT ;  /* 0x000000ff1200728c */ /* 0x000fe2000bf05270 */
[----:B----4-:R-:W-:Y:S10]  /*3ee0*/  @P2 BRA `(.L_x_77) ;  /* 0x00000000000c2947 */ /* 0x010ff40003800000 */
[----:B-1----:R-:W-:Y:S04]  /*3ef0*/  SHF.L.U32 R3, R8, 0x1f, RZ ;  /* 0x0000001f08037819 */ /* 0x002fe800000006ff */
[----:B------:R-:W1:Y:S02]  /*3f00*/  SYNCS.PHASECHK.TRANS64.TRYWAIT P0, [UR7], R3 ;  /* 0x00000003ff0075a7 */ /* 0x000e640008001107 */
[----:B-1----:R-:W-:Y:S05]  /*3f10*/  @!P0 BRA `(.L_x_78) ;  /* 0x0000004400008947 */ /* 0x002fea0003800000 */
.L_x_77:
[----:B------:R-:W-:Y:S01]  /*3f20*/  UISETP.NE.AND UP1, UPT, UR17, 0x1, UPT ;  /* 0x000000011100788c */ /* 0x000fe2000bf25270 */
[----:B------:R-:W-:Y:S01]  /*3f30*/  PLOP3.LUT P2, PT, PT, PT, PT, 0x80, 0x8 ;  /* 0x000000000008781c */ /* 0x000fe20003f4f070 */
[----:B------:R-:W-:Y:S02]  /*3f40*/  UIADD3 UR11, UPT, UPT, UR5, 0x1, URZ ;  /* 0x00000001050b7890 */ /* 0x000fe4000fffe0ff */
[----:B------:R-:W-:Y:S02]  /*3f50*/  UIMAD UR6, UR5, 0x140, UR4 ;  /* 0x00000140050678a4 */ /* 0x000fe4000f8e0204 */
[----:B------:R-:W-:Y:S01]  /*3f60*/  UISETP.NE.AND UP2, UPT, UR11, 0x18, UPT ;  /* 0x000000180b00788c */ /* 0x000fe2000bf45270 */
[----:B------:R-:W-:Y:S01]  /*3f70*/  PLOP3.LUT P0, PT, PT, PT, UP1, 0x80, 0x8 ;  /* 0x000000000008781c */ /* 0x000fe20003f0f018 */
[----:B------:R-:W-:Y:S02]  /*3f80*/  UIADD3 UR28, UPT, UPT, UR6, 0x2, URZ ;  /* 0x00000002061c7890 */ /* 0x000fe4000fffe0ff */
[----:B------:R-:W-:Y:S02]  /*3f90*/  USEL UR22, URZ, 0x1, UP2 ;  /* 0x00000001ff167887 */ /* 0x000fe40009000000 */
[----:B------:R-:W-:Y:S02]  /*3fa0*/  USEL UR11, UR11, URZ, UP2 ;  /* 0x000000ff0b0b7287 */ /* 0x000fe40009000000 */
[----:B------:R-:W-:Y:S02]  /*3fb0*/  UIADD3 UR17, UPT, UPT, UR17, -0x1, URZ ;  /* 0xffffffff11117890 */ /* 0x000fe4000fffe0ff */
[----:B------:R-:W-:Y:S01]  /*3fc0*/  @UP1 ULEA UR19, UR11, UR9, 0x3 ;  /* 0x000000090b131291 */ /* 0x000fe2000f8e18ff */
[----:B------:R-:W-:Y:S01]  /*3fd0*/  LOP3.LUT R8, R8, UR22, RZ, 0x3c, !PT ;  /* 0x0000001608087c12 */ /* 0x000fe2000f8e3cff */
[----:B------:R-:W-:Y:S01]  /*3fe0*/  ULEA UR22, UR5, UR10, 0x8 ;  /* 0x0000000a05167291 */ /* 0x000fe2000f8e40ff */
[----:B------:R-:W-:Y:S02]  /*3ff0*/  UMOV UR23, 0x80004020 ;  /* 0x8000402000177882 */ /* 0x000fe40000000000 */
[----:B-1----:R-:W-:Y:S01]  /*4000*/  @P0 SHF.L.U32 R0, R8, 0x1f, RZ ;  /* 0x0000001f08000819 */ /* 0x002fe200000006ff */
[----:B------:R-:W-:Y:S01]  /*4010*/  UIADD3 UR26, UPT, UPT, UR22, 0x2, URZ ;  /* 0x00000002161a7890 */ /* 0x000fe2000fffe0ff */
[----:B------:R-:W-:Y:S02]  /*4020*/  UMOV UR29, 0x80004020 ;  /* 0x80004020001d7882 */ /* 0x000fe40000000000 */
[----:B------:R2:W4:Y:S01]  /*4030*/  @P0 SYNCS.PHASECHK.TRANS64.TRYWAIT P2, [UR19], R0 ;  /* 0x00000000ff0005a7 */ /* 0x0005220008041113 */
[----:B------:R-:W-:Y:S01]  /*4040*/  UIADD3 UR19, UPT, UPT, UR7, 0xc0, URZ ;  /* 0x000000c007137890 */ /* 0x000fe2000fffe0ff */
[----:B------:R-:W-:Y:S02]  /*4050*/  UMOV UR27, 0x80004020 ;  /* 0x80004020001b7882 */ /* 0x000fe40000000000 */
[----:B------:R-:W-:Y:S01]  /*4060*/  UMOV UR7, 0x80004020 ;  /* 0x8000402000077882 */ /* 0x000fe20000000000 */
[----:B------:R-:W-:Y:S01]  /*4070*/  UMOV UR5, UR11 ;  /* 0x0000000b00057c82 */ /* 0x000fe20008000000 */
[----:B------:R2:W-:Y:S01]  /*4080*/  UTCQMMA gdesc[UR22], gdesc[UR6], tmem[UR15], tmem[UR24], idesc[UR25], UP4 ;  /* 0x00ff1806160075ea */ /* 0x0005e2000a00030f */
[----:B------:R-:W-:Y:S01]  /*4090*/  UPLOP3.LUT UP4, UPT, UPT, UPT, UPT, 0x80, 0x8 ;  /* 0x000000000008789c */ /* 0x000fe20003f8f070 */
[----:B------:R2:W-:Y:S02]  /*40a0*/  UTCQMMA gdesc[UR26], gdesc[UR28], tmem[UR15], tmem[UR20], idesc[UR21], UPT ;  /* 0x00ff141c1a0075ea */ /* 0x0005e4000b80030f */
[----:B------:R2:W-:Y:S01]  /*40b0*/  UTCBAR [UR19], URZ ;  /* 0x000000ff130073e9 */ /* 0x0005e200080000ff */
[----:B------:R-:W-:Y:S07]  /*40c0*/  BRA.U UP0, `(.L_x_79) ;  /* 0xfffffffd00787547 */ /* 0x000fee000b83ffff */
.L_x_76:
[----:B------:R-:W-:Y:S01]  /*40d0*/  UIADD3 UR12, UPT, UPT, UR12, 0x1, URZ ;  /* 0x000000010c0c7890 */ /* 0x000fe2000fffe0ff */
[C---:B------:R-:W-:Y:S01]  /*40e0*/  ISETP.NE.AND P0, PT, R10.reuse, 0x2, PT ;  /* 0x000000020a00780c */ /* 0x040fe20003f05270 */
[----:B------:R-:W-:Y:S02]  /*40f0*/  UIADD3 UR14, UPT, UPT, UR14, 0x1c0, URZ ;  /* 0x000001c00e0e7890 */ /* 0x000fe4000fffe0ff */
[----:B------:R-:W-:Y:S01]  /*4100*/  UISETP.NE.AND UP0, UPT, UR12, 0x4, UPT ;  /* 0x000000040c00788c */ /* 0x000fe2000bf05270 */
[----:B-12---:R-:W-:Y:S02]  /*4110*/  SEL R0, RZ, 0x1, P0 ;  /* 0x00000001ff007807 */ /* 0x006fe40000000000 */
[----:B------:R-:W-:Y:S01]  /*4120*/  SEL R10, R10, RZ, P0 ;  /* 0x000000ff0a0a7207 */ /* 0x000fe20000000000 */
[----:B------:R-:W-:Y:S01]  /*4130*/  USEL UR5, URZ, 0x1, UP0 ;  /* 0x00000001ff057887 */ /* 0x000fe20008000000 */
[----:B------:R-:W-:Y:S01]  /*4140*/  LOP3.LUT R9, R9, R0, RZ, 0x3c, !PT ;  /* 0x0000000009097212 */ /* 0x000fe200078e3cff */
[----:B------:R-:W-:Y:S01]  /*4150*/  USEL UR12, UR12, URZ, UP0 ;  /* 0x000000ff0c0c7287 */ /* 0x000fe20008000000 */
[----:B------:R1:W-:Y:S03]  /*4160*/  UTCBAR [UR14], URZ ;  /* 0x000000ff0e0073e9 */ /* 0x0003e600080000ff */
[----:B------:R-:W-:Y:S01]  /*4170*/  LOP3.LUT R11, R11, UR5, RZ, 0x3c, !PT ;  /* 0x000000050b0b7c12 */ /* 0x000fe2000f8e3cff */
[----:B------:R-:W-:Y:S07]  /*4180*/  @P1 BRA `(.L_x_80) ;  /* 0xfffffff800b41947 */ /* 0x000fee000383ffff */
[----:B------:R-:W2:Y:S01]  /*4190*/  S2UR UR4, SR_CgaCtaId ;  /* 0x00000000000479c3 */ /* 0x000ea20000008800 */
[----:B------:R-:W-:Y:S01]  /*41a0*/  ELECT P0, URZ, PT ;  /* 0x0000000000ff782f */ /* 0x000fe20003800000 */
[----:B------:R-:W-:Y:S01]  /*41b0*/  IMAD.MOV.U32 R0, RZ, RZ, 0x1 ;  /* 0x00000001ff007424 */ /* 0x000fe200078e00ff */
[----:B------:R-:W-:Y:S01]  /*41c0*/  UIADD3 UR9, UPT, UPT, UR9, 0x1e0, URZ ;  /* 0x000001e009097890 */ /* 0x000fe2000fffe0ff */
[----:B------:R-:W-:Y:S01]  /*41d0*/  SHF.L.U32 R3, R11, 0x1f, RZ ;  /* 0x0000001f0b037819 */ /* 0x000fe200000006ff */
[----:B------:R-:W-:-:S03]  /*41e0*/  UMOV UR5, 0x40 ;  /* 0x0000004000057882 */ /* 0x000fc60000000000 */
[----:B------:R-:W-:Y:S01]  /*41f0*/  UVIRTCOUNT.DEALLOC.SMPOOL 0x80 ;  /* 0x000000800000784c */ /* 0x000fe20000000000 */
[----:B--2---:R-:W-:Y:S02]  /*4200*/  ULEA UR4, UR4, UR5, 0x18 ;  /* 0x0000000504047291 */ /* 0x004fe4000f8ec0ff */
[----:B------:R-:W-:-:S07]  /*4210*/  ULEA UR5, UR12, UR9, 0x3 ;  /* 0x000000090c057291 */ /* 0x000fce000f8e18ff */
[----:B------:R2:W-:Y:S02]  /*4220*/  @P0 STS.U8 [UR4+0x1c], R0 ;  /* 0x00001c00ff000988 */ /* 0x0005e40008000004 */
[----:B------:R-:W3:Y:S02]  /*4230*/  SYNCS.PHASECHK.TRANS64.TRYWAIT P0, [UR5], R3 ;  /* 0x00000003ff0075a7 */ /* 0x000ee40008001105 */
[----:B--23--:R-:W-:Y:S05]  /*4240*/  @!P0 BRA `(.L_x_81) ;  /* 0x00000040004c8947 */ /* 0x00cfea0003800000 */
.L_x_175:
[----:B------:R-:W-:-:S04]  /*4250*/  UIADD3 UR6, UPT, UPT, UR12, 0x1, URZ ;  /* 0x000000010c067890 */ /* 0x000fc8000fffe0ff */
[----:B------:R-:W-:-:S04]  /*4260*/  UISETP.NE.AND UP0, UPT, UR6, 0x4, UPT ;  /* 0x000000040600788c */ /* 0x000fc8000bf05270 */
[----:B------:R-:W-:Y:S02]  /*4270*/  USEL UR7, URZ, 0x1, UP0 ;  /* 0x00000001ff077887 */ /* 0x000fe40008000000 */
[----:B------:R-:W-:-:S04]  /*4280*/  USEL UR6, UR6, URZ, UP0 ;  /* 0x000000ff06067287 */ /* 0x000fc80008000000 */
[----:B------:R-:W-:Y:S01]  /*4290*/  ULEA UR5, UR6, UR9, 0x3 ;  /* 0x0000000906057291 */ /* 0x000fe2000f8e18ff */
[----:B------:R-:W-:-:S04]  /*42a0*/  LOP3.LUT R2, R11, UR7, RZ, 0x3c, !PT ;  /* 0x000000070b027c12 */ /* 0x000fc8000f8e3cff */
[----:B--2---:R-:W-:-:S04]  /*42b0*/  SHF.L.U32 R3, R2, 0x1f, RZ ;  /* 0x0000001f02037819 */ /* 0x004fc800000006ff */
[----:B------:R-:W2:Y:S02]  /*42c0*/  SYNCS.PHASECHK.TRANS64.TRYWAIT P0, [UR5], R3 ;  /* 0x00000003ff0075a7 */ /* 0x000ea40008001105 */
[----:B--2---:R-:W-:Y:S05]  /*42d0*/  @!P0 BRA `(.L_x_82) ;  /* 0x0000004000408947 */ /* 0x004fea0003800000 */
.L_x_177:
        /* <DEDUP_REMOVED lines=9> */
.L_x_179:
[----:B------:R-:W-:-:S04]  /*4370*/  UIADD3 UR6, UPT, UPT, UR6, 0x1, URZ ;  /* 0x0000000106067890 */ /* 0x000fc8000fffe0ff */
[----:B------:R-:W-:-:S04]  /*4380*/  UISETP.NE.AND UP0, UPT, UR6, 0x4, UPT ;  /* 0x000000040600788c */ /* 0x000fc8000bf05270 */
[----:B------:R-:W-:Y:S02]  /*4390*/  USEL UR5, URZ, 0x1, UP0 ;  /* 0x00000001ff057887 */ /* 0x000fe40008000000 */
[----:B------:R-:W-:-:S04]  /*43a0*/  USEL UR6, UR6, URZ, UP0 ;  /* 0x000000ff06067287 */ /* 0x000fc80008000000 */
[----:B------:R-:W-:Y:S01]  /*43b0*/  ULEA UR6, UR6, UR9, 0x3 ;  /* 0x0000000906067291 */ /* 0x000fe2000f8e18ff */
[----:B--2---:R-:W-:-:S04]  /*43c0*/  LOP3.LUT R3, R2, UR5, RZ, 0x3c, !PT ;  /* 0x0000000502037c12 */ /* 0x004fc8000f8e3cff */
[----:B------:R-:W-:-:S04]  /*43d0*/  SHF.L.U32 R3, R3, 0x1f, RZ ;  /* 0x0000001f03037819 */ /* 0x000fc800000006ff */
[----:B------:R-:W2:Y:S02]  /*43e0*/  SYNCS.PHASECHK.TRANS64.TRYWAIT P0, [UR6], R3 ;  /* 0x00000003ff0075a7 */ /* 0x000ea40008001106 */
[----:B--2---:R-:W-:Y:S05]  /*43f0*/  @!P0 BRA `(.L_x_84) ;  /* 0x0000004000288947 */ /* 0x004fea0003800000 */
.L_x_181:
[----:B------:R-:W-:Y:S01]  /*4400*/  NOP ;  /* 0x0000000000007918 */ /* 0x000fe20000000000 */
[----:B--2---:R-:W2:Y:S01]  /*4410*/  LDS R0, [UR4+0x14] ;  /* 0x00001404ff007984 */ /* 0x004ea20008000800 */
[----:B------:R-:W-:Y:S01]  /*4420*/  ULOP3.LUT UR6, UR13, 0xffff, URZ, 0xc0, !UPT ;  /* 0x0000ffff0d067892 */ /* 0x000fe2000f8ec0ff */
[----:B------:R-:W-:Y:S01]  /*4430*/  UMOV UR8, 0xffff ;  /* 0x0000ffff00087882 */ /* 0x000fe20000000000 */
[----:B------:R-:W-:Y:S02]  /*4440*/  UMOV UR5, 0x1 ;  /* 0x0000000100057882 */ /* 0x000fe40000000000 */
[----:B------:R-:W-:-:S04]  /*4450*/  USHF.R.U32.HI UR6, URZ, 0x5, UR6 ;  /* 0x00000005ff067899 */ /* 0x000fc80008011606 */
[----:B------:R-:W-:Y:S02]  /*4460*/  USHF.L.U32 UR8, UR8, UR6, URZ ;  /* 0x0000000608087299 */ /* 0x000fe400080006ff */
[----:B------:R-:W-:-:S04]  /*4470*/  USHF.L.U32 UR5, UR5, UR6, URZ ;  /* 0x0000000605057299 */ /* 0x000fc800080006ff */
[----:B--2---:R-:W-:-:S04]  /*4480*/  LOP3.LUT R0, R0, UR8, RZ, 0xc0, !PT ;  /* 0x0000000800007c12 */ /* 0x004fc8000f8ec0ff */
[----:B------:R-:W-:-:S13]  /*4490*/  ISETP.NE.AND P0, PT, R0, UR8, PT ;  /* 0x0000000800007c0c */ /* 0x000fda000bf05270 */
[----:B------:R-:W-:Y:S05]  /*44a0*/  @P0 BRA `(.L_x_85) ;  /* 0x0000000000580947 */ /* 0x000fea0003800000 */
[----:B------:R-:W2:Y:S02]  /*44b0*/  LDS R0, [UR4+0x18] ;  /* 0x00001804ff007984 */ /* 0x000ea40008000800 */
[----:B--2---:R-:W-:-:S04]  /*44c0*/  LOP3.LUT R0, R0, UR5, RZ, 0xc0, !PT ;  /* 0x0000000500007c12 */ /* 0x004fc8000f8ec0ff */
[----:B------:R-:W-:-:S13]  /*44d0*/  ISETP.NE.AND P0, PT, R0, UR5, PT ;  /* 0x0000000500007c0c */ /* 0x000fda000bf05270 */
[----:B------:R-:W-:Y:S05]  /*44e0*/  @P0 BRA `(.L_x_86) ;  /* 0x00000000003c0947 */ /* 0x000fea0003800000 */
[----:B------:R-:W2:Y:S01]  /*44f0*/  S2R R2, SR_LANEID ;  /* 0x0000000000027919 */ /* 0x000ea20000000000 */
[----:B------:R-:W-:Y:S01]  /*4500*/  ULOP3.LUT UR8, URZ, UR8, URZ, 0x33, !UPT ;  /* 0x00000008ff087292 */ /* 0x000fe2000f8e33ff */
[----:B------:R-:W-:Y:S01]  /*4510*/  LOP3.LUT R4, RZ, UR5, RZ, 0x33, !PT ;  /* 0x00000005ff047c12 */ /* 0x000fe2000f8e33ff */
[----:B------:R-:W-:Y:S02]  /*4520*/  VOTEU.ANY UR7, UPT, PT ;  /* 0x0000000000077886 */ /* 0x000fe400038e0100 */
[----:B------:R-:W-:Y:S01]  /*4530*/  UFLO.U32 UR7, UR7 ;  /* 0x00000007000772bd */ /* 0x000fe200080e0000 */
[----:B------:R-:W3:Y:S01]  /*4540*/  REDUX UR5, R4 ;  /* 0x00000000040573c4 */ /* 0x000ee20000000000 */
[----:B------:R-:W-:-:S06]  /*4550*/  IMAD.U32 R0, RZ, RZ, UR8 ;  /* 0x00000008ff007e24 */ /* 0x000fcc000f8e00ff */
[----:B------:R1:W-:Y:S01]  /*4560*/  UTCATOMSWS.AND URZ, UR8 ;  /* 0x0000000800ff79e3 */ /* 0x0003e20008000000 */
[----:B------:R-:W4:Y:S01]  /*4570*/  REDUX UR6, R0 ;  /* 0x00000000000673c4 */ /* 0x000f220000000000 */
[----:B--2---:R-:W-:Y:S01]  /*4580*/  ISETP.EQ.U32.AND P0, PT, R2, UR7, PT ;  /* 0x0000000702007c0c */ /* 0x004fe2000bf02070 */
[----:B---3--:R-:W-:Y:S01]  /*4590*/  IMAD.U32 R2, RZ, RZ, UR5 ;  /* 0x00000005ff027e24 */ /* 0x008fe2000f8e00ff */
[----:B----4-:R-:W-:-:S11]  /*45a0*/  MOV R3, UR6 ;  /* 0x0000000600037c02 */ /* 0x010fd60008000f00 */
[----:B------:R1:W-:Y:S04]  /*45b0*/  @P0 ATOMS.AND RZ, [UR4+0x14], R3 ;  /* 0x00001403ffff098c */ /* 0x0003e8000a800004 */
[----:B------:R1:W-:Y:S01]  /*45c0*/  @P0 ATOMS.AND RZ, [UR4+0x18], R2 ;  /* 0x00001802ffff098c */ /* 0x0003e2000a800004 */
[----:B------:R-:W-:Y:S05]  /*45d0*/  BRA `(.L_x_87) ;  /* 0x0000000000147947 */ /* 0x000fea0003800000 */
.L_x_86:
[----:B------:R-:W-:Y:S02]  /*45e0*/  MOV R2, 0x4600 ;  /* 0x0000460000027802 */ /* 0x000fe40000000f00 */
[----:B-1--45:R-:W-:Y:S05]  /*45f0*/  CALL.REL.NOINC `($__internal_0_$__cuda_sm10x_tcgen05_guardrail_trap_col_being_dealloced_not_returned_by_alloc) ;  /* 0x0000004000487944 */ /* 0x032fea0003c00000 */
[----:B------:R-:W-:Y:S05]  /*4600*/  BRA `(.L_x_87) ;  /* 0x0000000000087947 */ /* 0x000fea0003800000 */
.L_x_85:
[----:B------:R-:W-:Y:S02]  /*4610*/  MOV R2, 0x4630 ;  /* 0x0000463000027802 */ /* 0x000fe40000000f00 */
[----:B-1--45:R-:W-:Y:S05]  /*4620*/  CALL.REL.NOINC `($__internal_2_$__cuda_sm10x_tcgen05_guardrail_trap_unallocated_columns_being_dealloced) ;  /* 0x0000004000547944 */ /* 0x032fea0003c00000 */
.L_x_87:
[----:B------:R-:W-:Y:S01]  /*4630*/  NOP ;  /* 0x0000000000007918 */ /* 0x000fe20000000000 */
[----:B-1----:R-:W-:Y:S05]  /*4640*/  EXIT ;  /* 0x000000000000794d */ /* 0x002fea0003800000 */
.L_x_69:
[----:B------:R-:W-:-:S09]  /*4650*/  UISETP.NE.OR UP2, UPT, UR8, 0x3, !UP2 ;  /* 0x000000030800788c */ /* 0x000fd2000d745670 */
[----:B------:R-:W-:Y:S05]  /*4660*/  BRA.U UP2, `(.L_x_88) ;  /* 0x0000000d02387547 */ /* 0x000fea000b800000 */
[----:B------:R-:W1:Y:S01]  /*4670*/  LDC R0, c[0x0][0xb30] ;  /* 0x0002cc00ff007b82 */ /* 0x000e620000000800 */
[----:B------:R-:W2:Y:S01]  /*4680*/  LDCU.64 UR8, c[0x0][0x888] ;  /* 0x00011100ff0877ac */ /* 0x000ea20008000a00 */
[----:B------:R-:W-:Y:S02]  /*4690*/  HFMA2 R29, -RZ, RZ, 0, 0 ;  /* 0x00000000ff1d7431 */ /* 0x000fe400000001ff */
[----:B------:R-:W-:Y:S01]  /*46a0*/  IMAD.MOV.U32 R31, RZ, RZ, 0x1 ;  /* 0x00000001ff1f7424 */ /* 0x000fe200078e00ff */
[----:B------:R-:W-:Y:S01]  /*46b0*/  MOV R21, 0x1400 ;  /* 0x0000140000157802 */ /* 0x000fe20000000f00 */
[----:B------:R-:W4:Y:S01]  /*46c0*/  LDCU.64 UR4, c[0x0][0x890] ;  /* 0x00011200ff0477ac */ /* 0x000f220008000a00 */
[----:B------:R-:W-:Y:S01]  /*46d0*/  IMAD.MOV.U32 R30, RZ, RZ, RZ ;  /* 0x000000ffff1e7224 */ /* 0x000fe200078e00ff */
[----:B------:R-:W3:Y:S01]  /*46e0*/  LDC R19, c[0x0][0x370] ;  /* 0x0000dc00ff137b82 */ /* 0x000ee20000000800 */
[----:B------:R-:W-:Y:S01]  /*46f0*/  UMOV UR7, 0x400 ;  /* 0x0000040000077882 */ /* 0x000fe20000000000 */
[----:B------:R-:W-:-:S02]  /*4700*/  UPLOP3.LUT UP1, UPT, UPT, UPT, UPT, 0x40, 0x4 ;  /* 0x000000000004789c */ /* 0x000fc40003f2e870 */
[----:B------:R-:W-:-:S04]  /*4710*/  ULEA UR7, UR37, UR7, 0x18 ;  /* 0x0000000725077291 */ /* 0x000fc8000f8ec0ff */
[----:B------:R-:W3:Y:S01]  /*4720*/  LDC R2, c[0x0][0xb0c] ;  /* 0x0002c300ff027b82 */ /* 0x000ee20000000800 */
[----:B--2---:R-:W-:Y:S02]  /*4730*/  UISETP.NE.U32.AND UP5, UPT, UR8, URZ, UPT ;  /* 0x000000ff0800728c */ /* 0x004fe4000bfa5070 */
[----:B------:R-:W-:Y:S02]  /*4740*/  UIADD3 UR8, UPT, UPT, UR7, 0x180, URZ ;  /* 0x0000018007087890 */ /* 0x000fe4000fffe0ff */
[----:B----4-:R-:W-:-:S03]  /*4750*/  UISETP.NE.U32.AND UP6, UPT, UR4, URZ, UPT ;  /* 0x000000ff0400728c */ /* 0x010fc6000bfc5070 */
[----:B------:R-:W2:Y:S01]  /*4760*/  LDC R18, c[0x0][0xb20] ;  /* 0x0002c800ff127b82 */ /* 0x000ea20000000800 */
[----:B-1----:R-:W-:Y:S01]  /*4770*/  ISETP.NE.AND P1, PT, R0, 0x1, PT ;  /* 0x000000010000780c */ /* 0x002fe20003f25270 */
[----:B------:R-:W-:Y:S02]  /*4780*/  UISETP.NE.AND.EX UP5, UPT, UR9, URZ, UPT, UP5 ;  /* 0x000000ff0900728c */ /* 0x000fe4000bfa5350 */
[----:B------:R-:W-:Y:S02]  /*4790*/  UPRMT UR37, UR37, 0x654, UR8 ;  /* 0x0000065425257896 */ /* 0x000fe40008000008 */
[----:B------:R-:W-:Y:S02]  /*47a0*/  UISETP.NE.AND.EX UP6, UPT, UR5, URZ, UPT, UP6 ;  /* 0x000000ff0500728c */ /* 0x000fe4000bfc5360 */
[----:B------:R-:W1:Y:S08]  /*47b0*/  LDC.64 R32, c[0x0][0x348] ;  /* 0x0000d200ff207b82 */ /* 0x000e700000000a00 */
[----:B------:R-:W4:Y:S08]  /*47c0*/  LDC.64 R16, c[0x0][0xb10] ;  /* 0x0002c400ff107b82 */ /* 0x000f300000000a00 */
[----:B------:R-:W1:Y:S08]  /*47d0*/  LDC.64 R6, c[0x0][0xb18] ;  /* 0x0002c600ff067b82 */ /* 0x000e700000000a00 */
[----:B------:R-:W1:Y:S08]  /*47e0*/  LDC.64 R4, c[0x0][0xb28] ;  /* 0x0002ca00ff047b82 */ /* 0x000e700000000a00 */
[----:B--23--:R-:W1:Y:S02]  /*47f0*/  LDC R20, c[0x0][0x374] ;  /* 0x0000dd00ff147b82 */ /* 0x00ce640000000800 */
.L_x_96:
[C---:B------:R-:W-:Y:S02]  /*4800*/  LEA R0, R30.reuse, UR7, 0x3 ;  /* 0x000000071e007c11 */ /* 0x040fe4000f8e18ff */
[----:B------:R-:W-:Y:S02]  /*4810*/  SHF.L.U32 R3, R29, 0x1f, RZ ;  /* 0x0000001f1d037819 */ /* 0x000fe400000006ff */
[----:B------:R-:W-:Y:S02]  /*4820*/  LEA R24, R30, UR7, 0x4 ;  /* 0x000000071e187c11 */ /* 0x000fe4000f8e20ff */
[----:B--2---:R-:W2:Y:S02]  /*4830*/  SYNCS.PHASECHK.TRANS64.TRYWAIT P0, [R0+URZ+0x1a0], R3 ;  /* 0x0001a003000075a7 */ /* 0x004ea400080011ff */
[----:B--2---:R-:W-:Y:S05]  /*4840*/  @!P0 BRA `(.L_x_89) ;  /* 0x0000003c002c8947 */ /* 0x004fea0003800000 */
.L_x_182:
[----:B------:R-:W-:Y:S01]  /*4850*/  ISETP.GE.AND P0, PT, R22, 0x1, PT ;  /* 0x000000011600780c */ /* 0x000fe20003f06270 */
[----:B------:R-:W3:Y:S01]  /*4860*/  LDS.128 R24, [R24+0x230] ;  /* 0x0002300018187984 */ /* 0x000ee20000000c00 */
[----:B------:R-:W-:Y:S01]  /*4870*/  ISETP.NE.U32.AND P4, PT, RZ, UR4, PT ;  /* 0x00000004ff007c0c */ /* 0x000fe2000bf85070 */
[----:B--2---:R-:W-:Y:S01]  /*4880*/  VIADD R0, R0, 0x1b0 ;  /* 0x000001b000007836 */ /* 0x004fe20000000000 */
[----:B------:R-:W-:Y:S02]  /*4890*/  SHF.L.U32 R23, R31, 0x1f, RZ ;  /* 0x0000001f1f177819 */ /* 0x000fe400000006ff */
[----:B------:R-:W-:Y:S02]  /*48a0*/  ISETP.NE.AND.EX P4, PT, RZ, UR5, PT, P4 ;  /* 0x00000005ff007c0c */ /* 0x000fe4000bf85340 */
[----:B------:R-:W-:Y:S01]  /*48b0*/  PRMT R0, RZ, 0x654, R0 ;  /* 0x00000654ff007816 */ /* 0x000fe20000000000 */
[----:B------:R-:W-:Y:S01]  /*48c0*/  @!PT LDS RZ, [RZ] ;  /* 0x00000000fffff984 */ /* 0x000fe20000000800 */
[----:B------:R-:W-:Y:S01]  /*48d0*/  @!PT LDS RZ, [RZ] ;  /* 0x00000000fffff984 */ /* 0x000fe20000000800 */
[----:B------:R-:W-:Y:S01]  /*48e0*/  @!PT LDS RZ, [RZ] ;  /* 0x00000000fffff984 */ /* 0x000fe20000000800 */
[----:B------:R-:W-:Y:S01]  /*48f0*/  @!PT LDS RZ, [RZ] ;  /* 0x00000000fffff984 */ /* 0x000fe20000000800 */
[----:B------:R2:W-:Y:S06]  /*4900*/  MEMBAR.ALL.CTA ;  /* 0x0000000000007992 */ /* 0x0005ec0000008000 */
[----:B--2---:R-:W2:Y:S02]  /*4910*/  FENCE.VIEW.ASYNC.S ;  /* 0x00000000000073c6 */ /* 0x004ea40000000000 */
[----:B--2---:R2:W-:Y:S01]  /*4920*/  SYNCS.ARRIVE.TRANS64.RED.A1T0 RZ, [R0+URZ], RZ ;  /* 0x000000ff00ff79a7 */ /* 0x0045e200081004ff */
[----:B---3--:R-:W-:Y:S11]  /*4930*/  LOP3.LUT P3, RZ, R26, 0x1, RZ, 0xc0, !PT ;  /* 0x000000011aff7812 */ /* 0x008ff6000786c0ff */
[----:B------:R-:W-:Y:S02]  /*4940*/  @!UPT UIADD3 URZ, UPT, UPT, URZ, URZ, URZ ;  /* 0x000000fffffff290 */ /* 0x000fe4000fffe0ff */
[----:B------:R-:W-:Y:S02]  /*4950*/  @P3 MOV R13, R24 ;  /* 0x00000018000d3202 */ /* 0x000fe40000000f00 */
[----:B------:R-:W-:Y:S01]  /*4960*/  @P3 LOP3.LUT R8, R25, 0xffff, RZ, 0xc0, !PT ;  /* 0x0000ffff19083812 */ /* 0x000fe200078ec0ff */
[----:B--2---:R-:W-:Y:S06]  /*4970*/  @!P0 BRA `(.L_x_90) ;  /* 0x0000000000a48947 */ /* 0x004fec0003800000 */
[----:B-1----:R-:W-:Y:S01]  /*4980*/  IMAD.HI.U32 R35, R20, R7, RZ ;  /* 0x0000000714237227 */ /* 0x002fe200078e00ff */
[----:B------:R-:W-:Y:S02]  /*4990*/  ISETP.NE.AND P0, PT, R6, 0x1, PT ;  /* 0x000000010600780c */ /* 0x000fe40003f05270 */
[----:B------:R-:W-:Y:S01]  /*49a0*/  ISETP.NE.AND P2, PT, R22, 0x1, PT ;  /* 0x000000011600780c */ /* 0x000fe20003f45270 */
[----:B----4-:R-:W-:Y:S01]  /*49b0*/  IMAD.HI.U32 R34, R19, R16, RZ ;  /* 0x0000001013227227 */ /* 0x010fe200078e00ff */
[----:B------:R-:W-:Y:S02]  /*49c0*/  SHF.R.U32.HI R35, RZ, R18, R35 ;  /* 0x00000012ff237219 */ /* 0x000fe40000011623 */
[----:B------:R-:W-:Y:S01]  /*49d0*/  ISETP.NE.AND P5, PT, R2, 0x1, PT ;  /* 0x000000010200780c */ /* 0x000fe20003fa5270 */
[----:B------:R-:W-:Y:S01]  /*49e0*/  IMAD.HI.U32 R36, R13, R16, RZ ;  /* 0x000000100d247227 */ /* 0x000fe200078e00ff */
[----:B------:R-:W-:Y:S02]  /*49f0*/  SHF.R.U32.HI R34, RZ, R17, R34 ;  /* 0x00000011ff227219 */ /* 0x000fe40000011622 */
[----:B------:R-:W-:Y:S01]  /*4a00*/  SEL R3, R20, R35, !P0 ;  /* 0x0000002314037207 */ /* 0x000fe20004000000 */
[C---:B------:R-:W-:Y:S01]  /*4a10*/  IMAD.HI.U32 R35, R8.reuse, R7, RZ ;  /* 0x0000000708237227 */ /* 0x040fe200078e00ff */
[----:B------:R-:W-:Y:S02]  /*4a20*/  SEL R11, R19, R34, !P5 ;  /* 0x00000022130b7207 */ /* 0x000fe40006800000 */
[----:B------:R-:W-:Y:S01]  /*4a30*/  SHF.R.U32.HI R36, RZ, R17, R36 ;  /* 0x00000011ff247219 */ /* 0x000fe20000011624 */
[----:B------:R-:W-:Y:S01]  /*4a40*/  IMAD.HI.U32 R38, R3, R4, RZ ;  /* 0x0000000403267227 */ /* 0x000fe200078e00ff */
[----:B------:R-:W-:Y:S03]  /*4a50*/  SHF.R.U32.HI R35, RZ, R18, R35 ;  /* 0x00000012ff237219 */ /* 0x000fe60000011623 */
[----:B------:R-:W-:Y:S01]  /*4a60*/  IMAD.HI.U32 R34, R11, R4, RZ ;  /* 0x000000040b227227 */ /* 0x000fe200078e00ff */
[----:B------:R-:W-:Y:S02]  /*4a70*/  @P2 SHF.R.U32.HI R3, RZ, R5, R38 ;  /* 0x00000005ff032219 */ /* 0x000fe40000011626 */
[----:B------:R-:W-:Y:S02]  /*4a80*/  SEL R9, R8, R35, !P0 ;  /* 0x0000002308097207 */ /* 0x000fe40004000000 */
[----:B------:R-:W-:Y:S01]  /*4a90*/  @P2 SHF.R.U32.HI R11, RZ, R5, R34 ;  /* 0x00000005ff0b2219 */ /* 0x000fe20000011622 */
[C---:B------:R-:W-:Y:S01]  /*4aa0*/  IMAD R10, R22.reuse, R3, RZ ;  /* 0x00000003160a7224 */ /* 0x040fe200078e02ff */
[----:B------:R-:W-:Y:S01]  /*4ab0*/  SEL R3, R13, R36, !P5 ;  /* 0x000000240d037207 */ /* 0x000fe20006800000 */
[C---:B------:R-:W-:Y:S03]  /*4ac0*/  IMAD.HI.U32 R14, R9.reuse, R4, RZ ;  /* 0x00000004090e7227 */ /* 0x040fe600078e00ff */
[----:B------:R-:W-:Y:S01]  /*4ad0*/  ISETP.GE.AND P0, PT, R9, R10, PT ;  /* 0x0000000a0900720c */ /* 0x000fe20003f06270 */
[C---:B------:R-:W-:Y:S01]  /*4ae0*/  IMAD R12, R22.reuse, R11, RZ ;  /* 0x0000000b160c7224 */ /* 0x040fe200078e02ff */
[-C--:B------:R-:W-:Y:S04]  /*4af0*/  SHF.R.U32.HI R14, RZ, R5.reuse, R14 ;  /* 0x00000005ff0e7219 */ /* 0x080fe8000001160e */
[----:B------:R-:W-:Y:S02]  /*4b00*/  ISETP.GE.OR P0, PT, R3, R12, P0 ;  /* 0x0000000c0300720c */ /* 0x000fe40000706670 */
[----:B------:R-:W-:Y:S05]  /*4b10*/  SEL R15, R9, R14, !P2 ;  /* 0x0000000e090f7207 */ /* 0x000fea0005000000 */
[----:B------:R-:W-:Y:S04]  /*4b20*/  IMAD.MOV R14, RZ, RZ, -R15 ;  /* 0x000000ffff0e7224 */ /* 0x000fe800078e0a0f */
[----:B------:R-:W-:Y:S02]  /*4b30*/  IMAD R14, R22, R14, R9 ;  /* 0x0000000e160e7224 */ /* 0x000fe400078e0209 */
[C---:B------:R-:W-:Y:S05]  /*4b40*/  @!P0 IMAD.HI.U32 R10, R3.reuse, R4, RZ ;  /* 0x00000004030a8227 */ /* 0x040fea00078e00ff */
[----:B------:R-:W-:Y:S04]  /*4b50*/  @!P0 SHF.R.U32.HI R10, RZ, R5, R10 ;  /* 0x00000005ff0a8219 */ /* 0x000fe8000001160a */
[----:B------:R-:W-:Y:S01]  /*4b60*/  @!P0 SEL R0, R3, R10, !P2 ;  /* 0x0000000a03008207 */ /* 0x000fe20005000000 */
[----:B------:R-:W-:Y:S03]  /*4b70*/  IMAD.MOV R10, RZ, RZ, -R3 ;  /* 0x000000ffff0a7224 */ /* 0x000fe600078e0a03 */
[----:B------:R-:W-:Y:S01]  /*4b80*/  @!P0 IADD3 R15, PT, PT, R15, -R0, RZ ;  /* 0x800000000f0f8210 */ /* 0x000fe20007ffe0ff */
[----:B------:R-:W-:Y:S01]  /*4b90*/  @!P0 IMAD R0, R11, R14, R0 ;  /* 0x0000000e0b008224 */ /* 0x000fe200078e0200 */
[----:B------:R-:W-:Y:S01]  /*4ba0*/  IADD3 R11, PT, PT, -R9, RZ, RZ ;  /* 0x000000ff090b7210 */ /* 0x000fe20007ffe1ff */
[----:B------:R-:W-:Y:S02]  /*4bb0*/  IMAD R13, R2, R10, R13 ;  /* 0x0000000a020d7224 */ /* 0x000fe400078e020d */
[----:B------:R-:W-:Y:S02]  /*4bc0*/  @!P0 IMAD R9, R15, R22, R3 ;  /* 0x000000160f098224 */ /* 0x000fe400078e0203 */
[----:B------:R-:W-:Y:S02]  /*4bd0*/  @!P0 IMAD.MOV.U32 R3, RZ, RZ, R0 ;  /* 0x000000ffff038224 */ /* 0x000fe400078e0000 */
[----:B------:R-:W-:Y:S02]  /*4be0*/  IMAD R8, R6, R11, R8 ;  /* 0x0000000b06087224 */ /* 0x000fe400078e0208 */
[----:B------:R-:W-:Y:S02]  /*4bf0*/  IMAD R13, R3, R2, R13 ;  /* 0x00000002030d7224 */ /* 0x000fe400078e020d */
[----:B------:R-:W-:Y:S02]  /*4c00*/  IMAD R8, R9, R6, R8 ;  /* 0x0000000609087224 */ /* 0x000fe400078e0208 */
.L_x_90:
[----:B------:R-:W-:Y:S05]  /*4c10*/  BRA.U UP1, `(.L_x_91) ;  /* 0x0000000101107547 */ /* 0x000fea000b800000 */
[----:B------:R-:W-:Y:S04]  /*4c20*/  MOV R0, UR6 ;  /* 0x0000000600007c02 */ /* 0x000fe80008000f00 */
[----:B------:R-:W-:Y:S04]  /*4c30*/  SHF.L.U32 R3, R0, 0x1f, RZ ;  /* 0x0000001f00037819 */ /* 0x000fe800000006ff */
[----:B------:R-:W2:Y:S02]  /*4c40*/  SYNCS.PHASECHK.TRANS64.TRYWAIT P0, [UR7+0x198], R3 ;  /* 0x00019803ff0075a7 */ /* 0x000ea40008001107 */
[----:B--2---:R-:W-:Y:S05]  /*4c50*/  @!P0 BRA `(.L_x_92) ;  /* 0x00000038003c8947 */ /* 0x004fea0003800000 */
.L_x_91:
[----:B------:R-:W-:Y:S05]  /*4c60*/  BRA.U !UP6, `(.L_x_93) ;  /* 0x000000010e347547 */ /* 0x000fea000b800000 */
[----:B------:R-:W-:Y:S01]  /*4c70*/  UPLOP3.LUT UP0, UPT, UPT, UPT, UP5, 0x80, 0x8 ;  /* 0x000000000008789c */ /* 0x000fe20003f0f050 */
[----:B------:R-:W-:Y:S05]  /*4c80*/  HFMA2 R100, -RZ, RZ, 0, 5.9604644775390625e-08 ;  /* 0x00000001ff647431 */ /* 0x000fea00000001ff */
[----:B------:R-:W-:Y:S05]  /*4c90*/  PLOP3.LUT P0, PT, PT, PT, UP0, 0x80, 0x8 ;  /* 0x000000000008781c */ /* 0x000fea0003f0f008 */
[----:B------:R-:W3:Y:S01]  /*4ca0*/  @UP0 LDCU.64 UR10, c[0x0][0x888] ;  /* 0x00011100ff0a07ac */ /* 0x000ee20008000a00 */
[----:B------:R-:W-:Y:S04]  /*4cb0*/  @UP0 UIMAD UR8, UR36, UR4, URZ ;  /* 0x00000004240802a4 */ /* 0x000fe8000f8e02ff */
[----:B---3--:R-:W-:Y:S06]  /*4cc0*/  @UP0 UIMAD.WIDE UR10, UR8, 0x4, UR10 ;  /* 0x00000004080a08a5 */ /* 0x008fec000f8e020a */
[----:B------:R-:W-:Y:S02]  /*4cd0*/  IMAD.U32 R10, RZ, RZ, UR10 ;  /* 0x0000000aff0a7e24 */ /* 0x000fe4000f8e00ff */
[----:B------:R-:W-:Y:S05]  /*4ce0*/  IMAD.U32 R11, RZ, RZ, UR11 ;  /* 0x0000000bff0b7e24 */ /* 0x000fea000f8e00ff */
[----:B--2---:R-:W2:Y:S02]  /*4cf0*/  @P0 LDG.E R0, desc[UR46][R10.64] ;  /* 0x0000002e0a000981 */ /* 0x004ea4000c1e1900 */
[----:B--2---:R-:W-:Y:S01]  /*4d00*/  @P0 R2UR UR39, R0 ;  /* 0x00000000002702ca */ /* 0x004fe200000e0000 */
[----:B------:R-:W-:Y:S05]  /*4d10*/  IMAD.MOV.U32 R0, RZ, RZ, 0x1 ;  /* 0x00000001ff007424 */ /* 0x000fea00078e00ff */
[----:B------:R-:W-:Y:S08]  /*4d20*/  @!P0 PRMT R100, R0, 0x7610, R100 ;  /* 0x0000761000648816 */ /* 0x000ff00000000064 */
[----:B------:R-:W3:Y:S02]  /*4d30*/  @!UP0 LDCU UR39, c[0x0][0x880] ;  /* 0x00011000ff2787ac */ /* 0x000ee40008000800 */
.L_x_93:
[----:B---3--:R-:W-:Y:S01]  /*4d40*/  @!P4 FSETP.EQ.AND P5, PT, RZ, UR39, PT ;  /* 0x00000027ff00cc0b */ /* 0x008fe2000bfa2000 */
[----:B------:R-:W-:Y:S01]  /*4d50*/  @!UPT UIADD3 URZ, UPT, UPT, URZ, URZ, URZ ;  /* 0x000000fffffff290 */ /* 0x000fe2000fffe0ff */
[----:B------:R-:W-:Y:S11]  /*4d60*/  @!P4 BRA `(.L_x_94) ;  /* 0x000000000014c947 */ /* 0x000ff60003800000 */
[----:B------:R-:W-:Y:S02]  /*4d70*/  LOP3.LUT P0, RZ, R100, 0xff, RZ, 0xc0, !PT ;  /* 0x000000ff64ff7812 */ /* 0x000fe4000780c0ff */
[----:B------:R-:W-:Y:S04]  /*4d80*/  PLOP3.LUT P5, PT, PT, PT, UP0, 0x80, 0x8 ;  /* 0x000000000008781c */ /* 0x000fe80003faf008 */
[----:B------:R-:W-:Y:S07]  /*4d90*/  PLOP3.LUT P5, PT, P5, PT, PT, 0x8, 0x80 ;  /* 0x000000000080781c */ /* 0x000fee0002fae170 */
[----:B------:R-:W-:Y:S11]  /*4da0*/  @P0 FSETP.EQ.AND P5, PT, RZ, UR39, PT ;  /* 0x00000027ff000c0b */ /* 0x000ff6000bfa2000 */
[----:B------:R-:W-:Y:S02]  /*4db0*/  @!UPT UIADD3 URZ, UPT, UPT, URZ, URZ, URZ ;  /* 0x000000fffffff290 */ /* 0x000fe4000fffe0ff */
.L_x_94:
[----:B------:R-:W3:Y:S01]  /*4dc0*/  SYNCS.PHASECHK.TRANS64.TRYWAIT P4, [UR7+0x188], R23 ;  /* 0x00018817ff0075a7 */ /* 0x000ee20008081107 */
[----:B------:R-:W-:Y:S01]  /*4dd0*/  @P3 SHF.R.U32.HI R28, RZ, 0x10, R25 ;  /* 0x00000010ff1c3819 */ /* 0x000fe20000011619 */
[----:B------:R-:W-:Y:S01]  /*4de0*/  VIADD R30, R30, 0x1 ;  /* 0x000000011e1e7836 */ /* 0x000fe20000000000 */
[----:B------:R-:W1:Y:S08]  /*4df0*/  LDC.64 R14, c[0x0][0xb10] ;  /* 0x0002c400ff0e7b82 */ /* 0x000e700000000a00 */
[----:B------:R-:W4:Y:S08]  /*4e00*/  LDC.64 R10, c[0x0][0xb18] ;  /* 0x0002c600ff0a7b82 */ /* 0x000f300000000a00 */
[----:B--2---:R-:W2:Y:S08]  /*4e10*/  @!P1 LDC R0, c[0x0][0xb20] ;  /* 0x0002c800ff009b82 */ /* 0x004eb00000000800 */
[----:B------:R-:W2:Y:S01]  /*4e20*/  @!P1 LDC R3, c[0x0][0xb0c] ;  /* 0x0002c300ff039b82 */ /* 0x000ea20000000800 */
[----:B-1----:R-:W-:Y:S05]  /*4e30*/  @!P1 IMAD.HI.U32 R14, R13, R14, RZ ;  /* 0x0000000e0d0e9227 */ /* 0x002fea00078e00ff */
[----:B------:R-:W-:Y:S01]  /*4e40*/  @!P1 SHF.R.U32.HI R14, RZ, R15, R14 ;  /* 0x0000000fff0e9219 */ /* 0x000fe2000001160e */
[----:B----4-:R-:W-:Y:S01]  /*4e50*/  @!P1 IMAD.HI.U32 R11, R8, R11, RZ ;  /* 0x0000000b080b9227 */ /* 0x010fe200078e00ff */
[----:B------:R-:W-:Y:S04]  /*4e60*/  @!P1 ISETP.NE.AND P0, PT, R10, 0x1, PT ;  /* 0x000000010a00980c */ /* 0x000fe80003f05270 */
[----:B--2---:R-:W-:Y:S02]  /*4e70*/  @!P1 SHF.R.U32.HI R9, RZ, R0, R11 ;  /* 0x00000000ff099219 */ /* 0x004fe4000001160b */
[----:B------:R-:W-:Y:S02]  /*4e80*/  @!P1 ISETP.NE.AND P2, PT, R3, 0x1, PT ;  /* 0x000000010300980c */ /* 0x000fe40003f45270 */
[----:B------:R-:W-:Y:S02]  /*4e90*/  @!P1 SEL R9, R8, R9, !P0 ;  /* 0x0000000908099207 */ /* 0x000fe40004000000 */
[----:B------:R-:W-:Y:S02]  /*4ea0*/  ELECT P0, URZ, PT ;  /* 0x0000000000ff782f */ /* 0x000fe40003800000 */
[----:B------:R-:W-:Y:S05]  /*4eb0*/  @!P1 SEL R14, R13, R14, !P2 ;  /* 0x0000000e0d0e9207 */ /* 0x000fea0005000000 */
[----:B------:R-:W-:Y:S02]  /*4ec0*/  @!P1 IMAD.IADD R0, R9, 0x1, -R14 ;  /* 0x0000000109009824 */ /* 0x000fe400078e0a0e */
[----:B------:R-:W-:Y:S02]  /*4ed0*/  @!P1 IMAD.IADD R9, R14, 0x1, -R9 ;  /* 0x000000010e099824 */ /* 0x000fe400078e0a09 */
[----:B------:R-:W-:Y:S02]  /*4ee0*/  @!P1 IMAD R13, R0, R3, R13 ;  /* 0x00000003000d9224 */ /* 0x000fe400078e020d */
[----:B------:R-:W-:Y:S01]  /*4ef0*/  @!P1 IMAD R8, R9, R10, R8 ;  /* 0x0000000a09089224 */ /* 0x000fe200078e0208 */
[----:B---3--:R-:W-:Y:S06]  /*4f00*/  @!P4 BRA `(.L_x_95) ;  /* 0x0000003400a8c947 */ /* 0x008fec0003800000 */
.L_x_185:
[----:B------:R-:W-:Y:S01]  /*4f10*/  PLOP3.LUT P5, PT, P5, P0, PT, 0xf2, 0x2f ;  /* 0x00000000002f781c */ /* 0x000fe20002fa1e72 */
[----:B------:R-:W-:Y:S01]  /*4f20*/  UMOV UR14, 0x0 ;  /* 0x00000000000e7882 */ /* 0x000fe20000000000 */
[----:B------:R-:W-:Y:S01]  /*4f30*/  UMOV UR15, 0x10000000 ;  /* 0x10000000000f7882 */ /* 0x000fe20000000000 */
[----:B------:R-:W-:Y:S01]  /*4f40*/  UMOV UR44, UR36 ;  /* 0x00000024002c7c82 */ /* 0x000fe20008000000 */
[----:B------:R-:W-:Y:S01]  /*4f50*/  UMOV UR28, UR36 ;  /* 0x00000024001c7c82 */ /* 0x000fe20008000000 */
[----:B------:R-:W-:Y:S01]  /*4f60*/  UMOV UR20, UR36 ;  /* 0x0000002400147c82 */ /* 0x000fe20008000000 */
[----:B------:R-:W-:Y:S01]  /*4f70*/  UMOV UR12, UR36 ;  /* 0x00000024000c7c82 */ /* 0x000fe20008000000 */
[----:B------:R-:W-:Y:S06]  /*4f80*/  LOP3.LUT R31, R31, 0x1, RZ, 0x3c, !PT ;  /* 0x000000011f1f7812 */ /* 0x000fec00078e3cff */
[----:B------:R-:W-:Y:S01]  /*4f90*/  @!P5 IADD3 R3, P0, PT, R32, 0x580, RZ ;  /* 0x000005802003d810 */ /* 0x000fe20007f1e0ff */
[----:B------:R-:W-:Y:S01]  /*4fa0*/  @!P5 IMAD R99, R99, 0x50, RZ ;  /* 0x000000506363d824 */ /* 0x000fe200078e02ff */
[----:B------:R-:W-:Y:S01]  /*4fb0*/  VOTEU.ALL UP4, P5 ;  /* 0x0000000000ff7886 */ /* 0x000fe20002880000 */
[----:B------:R-:W-:Y:S01]  /*4fc0*/  @!P5 IMAD.SHL.U32 R101, R101, 0x40, RZ ;  /* 0x000000406565d824 */ /* 0x000fe200078e00ff */
[----:B------:R-:W-:Y:S01]  /*4fd0*/  @!P5 R2UR UR9, R3 ;  /* 0x000000000309d2ca */ /* 0x000fe200000e0000 */
[----:B-1----:R-:W-:Y:S01]  /*4fe0*/  @!P5 IMAD.X R0, RZ, RZ, R33, P0 ;  /* 0x000000ffff00d224 */ /* 0x002fe200000e0621 */
[----:B------:R-:W-:Y:S01]  /*4ff0*/  @!P5 R2UR UR42, R99 ;  /* 0x00000000632ad2ca */ /* 0x000fe200000e0000 */
[----:B------:R-:W-:Y:S01]  /*5000*/  @!UP4 UIADD3 UR41, UPT, UPT, UR7, 0x180, URZ ;  /* 0x000001800729c890 */ /* 0x000fe2000fffe0ff */
[----:B------:R-:W-:Y:S01]  /*5010*/  @!P5 R2UR UR43, R101 ;  /* 0x00000000652bd2ca */ /* 0x000fe200000e0000 */
[----:B------:R-:W-:Y:S01]  /*5020*/  @!UP4 UIADD3 UR40, UPT, UPT, UR7, 0x280, URZ ;  /* 0x000002800728c890 */ /* 0x000fe2000fffe0ff */
[----:B------:R-:W-:Y:S01]  /*5030*/  @!P5 R2UR UR8, R0 ;  /* 0x000000000008d2ca */ /* 0x000fe200000e0000 */
[----:B------:R-:W-:Y:S01]  /*5040*/  VOTEU.ALL UP3, P5 ;  /* 0x0000000000ff7886 */ /* 0x000fe20002860000 */
[----:B------:R-:W-:Y:S01]  /*5050*/  @!UP4 UIADD3 UR32, UPT, UPT, UR7, 0x680, URZ ;  /* 0x000006800720c890 */ /* 0x000fe2000fffe0ff */
[----:B------:R-:W-:Y:S01]  /*5060*/  ISETP.NE.AND P0, PT, R30, 0x2, PT ;  /* 0x000000021e00780c */ /* 0x000fe20003f05270 */
[----:B------:R-:W-:Y:S01]  /*5070*/  VOTEU.ALL UP2, P5 ;  /* 0x0000000000ff7886 */ /* 0x000fe20002840000 */
[----:B------:R-:W-:Y:S01]  /*5080*/  UMOV UR33, UR41 ;  /* 0x0000002900217c82 */ /* 0x000fe20008000000 */
[----:B------:R-:W-:Y:S01]  /*5090*/  @!UP4 UIADD3 UR24, UPT, UPT, UR7, 0xa80, URZ ;  /* 0x00000a800718c890 */ /* 0x000fe2000fffe0ff */
[----:B------:R-:W-:Y:S01]  /*50a0*/  IMAD.U32 R10, RZ, RZ, UR9 ;  /* 0x00000009ff0a7e24 */ /* 0x000fe2000f8e00ff */
[----:B------:R-:W-:Y:S01]  /*50b0*/  VOTEU.ALL UP1, P5 ;  /* 0x0000000000ff7886 */ /* 0x000fe20002820000 */
[----:B------:R-:W-:Y:S01]  /*50c0*/  @!UP4 UIADD3 UR34, UPT, UPT, UR42, 0x10, URZ ;  /* 0x000000102a22c890 */ /* 0x000fe2000fffe0ff */
[----:B------:R-:W-:Y:S01]  /*50d0*/  SEL R0, RZ, 0x1, P0 ;  /* 0x00000001ff007807 */ /* 0x000fe20000000000 */
[----:B------:R-:W-:Y:S01]  /*50e0*/  UMOV UR35, UR43 ;  /* 0x0000002b00237c82 */ /* 0x000fe20008000000 */
[----:B------:R-:W-:Y:S01]  /*50f0*/  @!P5 R2UR UR22, R10 ;  /* 0x000000000a16d2ca */ /* 0x000fe200000e0000 */
[----:B------:R-:W-:Y:S01]  /*5100*/  IMAD.U32 R11, RZ, RZ, UR8 ;  /* 0x00000008ff0b7e24 */ /* 0x000fe2000f8e00ff */
[----:B------:R-:W-:Y:S01]  /*5110*/  @!UP4 UIADD3 UR26, UPT, UPT, UR42, 0x20, URZ ;  /* 0x000000202a1ac890 */ /* 0x000fe2000fffe0ff */
[----:B------:R-:W-:Y:S01]  /*5120*/  LOP3.LUT R29, R29, R0, RZ, 0x3c, !PT ;  /* 0x000000001d1d7212 */ /* 0x000fe200078e3cff */
[----:B------:R-:W-:Y:S01]  /*5130*/  UMOV UR25, UR41 ;  /* 0x0000002900197c82 */ /* 0x000fe20008000000 */
[----:B------:R-:W-:Y:S01]  /*5140*/  UMOV UR27, UR43 ;  /* 0x0000002b001b7c82 */ /* 0x000fe20008000000 */
[----:B------:R-:W-:Y:S01]  /*5150*/  @!P5 R2UR UR23, R11 ;  /* 0x000000000b17d2ca */ /* 0x000fe200000e0000 */
[----:B------:R-:W-:Y:S01]  /*5160*/  @!UP4 UIADD3 UR16, UPT, UPT, UR7, 0xe80, URZ ;  /* 0x00000e800710c890 */ /* 0x000fe2000fffe0ff */
[----:B------:R-:W-:Y:S01]  /*5170*/  SEL R30, R30, RZ, P0 ;  /* 0x000000ff1e1e7207 */ /* 0x000fe20000000000 */
[----:B------:R-:W-:Y:S01]  /*5180*/  @!UP4 UIADD3 UR18, UPT, UPT, UR42, 0x30, URZ ;  /* 0x000000302a12c890 */ /* 0x000fe2000fffe0ff */
[----:B------:R-:W-:Y:S01]  /*5190*/  IMAD.IADD R99, R8, 0x1, R91 ;  /* 0x0000000108637824 */ /* 0x000fe200078e025b */
[----:B------:R-:W-:Y:S01]  /*51a0*/  UMOV UR17, UR41 ;  /* 0x0000002900117c82 */ /* 0x000fe20008000000 */
[----:B------:R-:W-:Y:S01]  /*51b0*/  UMOV UR19, UR43 ;  /* 0x0000002b00137c82 */ /* 0x000fe20008000000 */
[----:B------:R-:W-:Y:S01]  /*51c0*/  @!UP4 UIADD3 UR8, UPT, UPT, UR7, 0x1280, URZ ;  /* 0x000012800708c890 */ /* 0x000fe2000fffe0ff */
[----:B------:R-:W-:Y:S01]  /*51d0*/  IMAD.IADD R101, R13, 0x1, R98 ;  /* 0x000000010d657824 */ /* 0x000fe200078e0262 */
[----:B------:R-:W-:Y:S01]  /*51e0*/  @!UP4 UIADD3 UR10, UPT, UPT, UR42, 0x40, URZ ;  /* 0x000000402a0ac890 */ /* 0x000fe2000fffe0ff */
[----:B------:R-:W-:Y:S01]  /*51f0*/  UMOV UR9, UR41 ;  /* 0x0000002900097c82 */ /* 0x000fe20008000000 */
[----:B------:R-:W-:Y:S02]  /*5200*/  UMOV UR11, UR43 ;  /* 0x0000002b000b7c82 */ /* 0x000fe40008000000 */
[----:B------:R-:W-:Y:S01]  /*5210*/  @!UP3 UTMALDG.3D [UR40], [UR22], desc[UR14] ;  /* 0x00000e281600b5b4 */ /* 0x000fe20008011000 */
[----:B------:R1:W-:Y:S01]  /*5220*/  @!UP2 UTMALDG.3D [UR32], [UR22], desc[UR14] ;  /* 0x00000e201600a5b4 */ /* 0x0003e20008011000 */
[----:B------:R-:W-:Y:S01]  /*5230*/  VOTEU.ALL UP2, P5 ;  /* 0x0000000000ff7886 */ /* 0x000fe20002840000 */
[----:B------:R2:W-:Y:S01]  /*5240*/  @!UP1 UTMALDG.3D [UR24], [UR22], desc[UR14] ;  /* 0x00000e18160095b4 */ /* 0x0005e20008011000 */
[----:B------:R-:W-:Y:S03]  /*5250*/  VOTEU.ALL UP1, P5 ;  /* 0x0000000000ff7886 */ /* 0x000fe60002820000 */
[----:B------:R2:W-:Y:S02]  /*5260*/  @!UP2 UTMALDG.3D [UR16], [UR22], desc[UR14] ;  /* 0x00000e101600a5b4 */ /* 0x0005e40008011000 */
[----:B------:R2:W-:Y:S01]  /*5270*/  @!UP1 UTMALDG.3D [UR8], [UR22], desc[UR14] ;  /* 0x00000e08160095b4 */ /* 0x0005e20008011000 */
[----:B------:R2:W-:Y:S01]  /*5280*/  @!P5 SYNCS.ARRIVE.TRANS64.RED.A0TR RZ, [UR7+0x180], R21 ;  /* 0x00018015ffffd9a7 */ /* 0x0005e20008300407 */
[----:B------:R-:W-:Y:S01]  /*5290*/  UPLOP3.LUT UP1, UPT, UPT, UPT, UPT, 0x80, 0x8 ;  /* 0x000000000008789c */ /* 0x000fe20003f2f070 */
[----:B-1----:R-:W-:Y:S01]  /*52a0*/  @P3 R2UR UR36, R28 ;  /* 0x000000001c2432ca */ /* 0x002fe200000e0000 */
[----:B------:R-:W-:Y:S01]  /*52b0*/  SYNCS.ARRIVE.TRANS64.RED.A1T0 RZ, [UR37], RZ ;  /* 0x000000ffffff79a7 */ /* 0x000fe20008100425 */
[----:B------:R-:W-:Y:S02]  /*52c0*/  @!UPT UIADD3 URZ, UPT, UPT, URZ, URZ, URZ ;  /* 0x000000fffffff290 */ /* 0x000fe4000fffe0ff */
[----:B------:R-:W-:Y:S11]  /*52d0*/  @P3 BRA `(.L_x_96) ;  /* 0xfffffff400483947 */ /* 0x000ff6000383ffff */
[----:B------:R-:W-:Y:S07]  /*52e0*/  MOV R0, UR7 ;  /* 0x0000000700007c02 */ /* 0x000fee0008000f00 */
.L_x_97:
[----:B-1----:R-:W-:-:S04]  /*52f0*/  SHF.L.U32 R3, R31, 0x1f, RZ ;  /* 0x0000001f1f037819 */ /* 0x002fc800000006ff */
[----:B------:R1:W3:Y:S03]  /*5300*/  SYNCS.PHASECHK.TRANS64.TRYWAIT P0, [R0+URZ+0x188], R3 ;  /* 0x00018803000075a7 */ /* 0x0002e600080011ff */
[----:B---3--:R-:W-:Y:S05]  /*5310*/  @!P0 NANOSLEEP.SYNCS 0x989680 ;  /* 0x009896800000895d */ /* 0x008fea0003900000 */
[----:B------:R-:W3:Y:S02]  /*5320*/  @!P0 SYNCS.PHASECHK.TRANS64 P0, [R0+URZ+0x188], R3 ;  /* 0x00018803000085a7 */ /* 0x000ee400080010ff */
[----:B--23--:R-:W-:Y:S05]  /*5330*/  @P0 EXIT ;  /* 0x000000000000094d */ /* 0x00cfea0003800000 */
[----:B------:R-:W-:Y:S05]  /*5340*/  BRA `(.L_x_97) ;  /* 0xfffffffc00e87947 */ /* 0x000fea000383ffff */
.L_x_88:
[----:B------:R-:W-:-:S06]  /*5350*/  UISETP.GE.AND UP1, UPT, UR8, 0x4, UPT ;  /* 0x000000040800788c */ /* 0x000fcc000bf26270 */
[----:B------:R-:W-:-:S13]  /*5360*/  PLOP3.LUT P0, PT, PT, PT, UP1, 0x80, 0x8 ;  /* 0x000000000008781c */ /* 0x000fda0003f0f018 */
[----:B------:R-:W-:Y:S05]  /*5370*/  @!P0 EXIT ;  /* 0x000000000000894d */ /* 0x000fea0003800000 */
[----:B------:R-:W-:Y:S01]  /*5380*/  BAR.SYNC.DEFER_BLOCKING 0x6, 0xa0 ;  /* 0x0182800000007b1d */ /* 0x000fe20000010000 */
[--C-:B------:R-:W-:Y:S01]  /*5390*/  SHF.R.U32.HI R4, RZ, 0x4, R111.reuse ;  /* 0x00000004ff047819 */ /* 0x100fe2000001166f */
[C---:B------:R-:W-:Y:S01]  /*53a0*/  IMAD.SHL.U32 R0, R111.reuse, 0x10, RZ ;  /* 0x000000106f007824 */ /* 0x040fe200078e00ff */
[----:B------:R-:W-:Y:S01]  /*53b0*/  CS2R R108, SRZ ;  /* 0x00000000006c7805 */ /* 0x000fe2000001ff00 */
[----:B------:R-:W-:Y:S01]  /*53c0*/  IMAD.U32 R2, R111, 0x10000, RZ ;  /* 0x000100006f027824 */ /* 0x000fe200078e00ff */
[----:B------:R-:W-:Y:S01]  /*53d0*/  LOP3.LUT R4, R4, 0x1, RZ, 0xc0, !PT ;  /* 0x0000000104047812 */ /* 0x000fe200078ec0ff */
[----:B------:R-:W-:Y:S02]  /*53e0*/  UMOV UR44, 0x400 ;  /* 0x00000400002c7882 */ /* 0x000fe40000000000 */
[----:B------:R-:W1:Y:S01]  /*53f0*/  LDC R103, c[0x0][0x370] ;  /* 0x0000dc00ff677b82 */ /* 0x000e620000000800 */
[----:B------:R-:W-:Y:S01]  /*5400*/  ULEA UR44, UR37, UR44, 0x18 ;  /* 0x0000002c252c7291 */ /* 0x000fe2000f8ec0ff */
[----:B------:R-:W-:Y:S01]  /*5410*/  LOP3.LUT R0, R0, 0xf0, RZ, 0xc0, !PT ;  /* 0x000000f000007812 */ /* 0x000fe200078ec0ff */
[----:B------:R-:W-:Y:S01]  /*5420*/  IMAD.MOV.U32 R110, RZ, RZ, RZ ;  /* 0x000000ffff6e7224 */ /* 0x000fe200078e00ff */
[----:B------:R-:W-:Y:S01]  /*5430*/  LOP3.LUT R105, R4, 0x60, R111, 0xf8, !PT ;  /* 0x0000006004697812 */ /* 0x000fe200078ef86f */
[----:B------:R-:W-:Y:S01]  /*5440*/  IMAD.MOV.U32 R113, RZ, RZ, RZ ;  /* 0x000000ffff717224 */ /* 0x000fe200078e00ff */
[----:B------:R-:W-:Y:S01]  /*5450*/  LOP3.LUT R2, R2, 0x600000, RZ, 0xc0, !PT ;  /* 0x0060000002027812 */ /* 0x000fe200078ec0ff */
[----:B------:R-:W2:Y:S01]  /*5460*/  LDCU.64 UR48, c[0x0][0x348] ;  /* 0x00006900ff3077ac */ /* 0x000ea20008000a00 */
[----:B------:R-:W4:Y:S01]  /*5470*/  LDC R56, c[0x0][0xb0c] ;  /* 0x0002c300ff387b82 */ /* 0x000f220000000800 */
[----:B------:R-:W-:Y:S01]  /*5480*/  IMAD R105, R105, 0x8, R0 ;  /* 0x0000000869697824 */ /* 0x000fe200078e0200 */
[----:B------:R-:W-:Y:S01]  /*5490*/  LOP3.LUT R111, R111, 0x60, RZ, 0xc0, !PT ;  /* 0x000000606f6f7812 */ /* 0x000fe200078ec0ff */
[----:B------:R-:W1:Y:S01]  /*54a0*/  LDCU.64 UR40, c[0x0][0x888] ;  /* 0x00011100ff2877ac */ /* 0x000e620008000a00 */
[----:B------:R-:W1:Y:S04]  /*54b0*/  LDCU.64 UR42, c[0x0][0x890] ;  /* 0x00011200ff2a77ac */ /* 0x000e680008000a00 */
[----:B------:R-:W1:Y:S01]  /*54c0*/  LDC R102, c[0x0][0xb20] ;  /* 0x0002c800ff667b82 */ /* 0x000e620000000800 */
[----:B------:R-:W3:Y:S01]  /*54d0*/  LDS R3, [UR44+0x250] ;  /* 0x0002502cff037984 */ /* 0x000ee20008000800 */
[----:B------:R-:W-:-:S06]  /*54e0*/  UMOV UR38, URZ ;  /* 0x000000ff00267c82 */ /* 0x000fcc0008000000 */
[----:B------:R-:W1:Y:S08]  /*54f0*/  LDC R23, c[0x0][0xb30] ;  /* 0x0002cc00ff177b82 */ /* 0x000e700000000800 */
[----:B------:R-:W1:Y:S08]  /*5500*/  LDC.64 R96, c[0x0][0xb10] ;  /* 0x0002c400ff607b82 */ /* 0x000e700000000a00 */
[----:B------:R-:W1:Y:S08]  /*5510*/  LDC.64 R18, c[0x0][0xb18] ;  /* 0x0002c600ff127b82 */ /* 0x000e700000000a00 */
[----:B------:R-:W1:Y:S08]  /*5520*/  LDC.64 R16, c[0x0][0xb28] ;  /* 0x0002ca00ff107b82 */ /* 0x000e700000000a00 */
[----:B------:R-:W1:Y:S01]  /*5530*/  LDC.64 R94, c[0x0][0x8b0] ;  /* 0x00022c00ff5e7b82 */ /* 0x000e620000000a00 */
[----:B---3--:R-:W-:-:S07]  /*5540*/  IMAD.IADD R2, R3, 0x1, R2 ;  /* 0x0000000103027824 */ /* 0x008fce00078e0202 */
[----:B------:R-:W3:Y:S08]  /*5550*/  LDC.64 R92, c[0x0][0x8a8] ;  /* 0x00022a00ff5c7b82 */ /* 0x000ef00000000a00 */
[----:B--2-4-:R-:W1:Y:S02]  /*5560*/  LDC R104, c[0x0][0x374] ;  /* 0x0000dd00ff687b82 */ /* 0x014e640000000800 */
.L_x_114:
[----:B------:R-:W-:Y:S02]  /*5570*/  LEA R0, R113, UR44, 0x3 ;  /* 0x0000002c71007c11 */ /* 0x000fe4000f8e18ff */
[----:B------:R-:W-:Y:S02]  /*5580*/  SHF.L.U32 R3, R109, 0x1f, RZ ;  /* 0x0000001f6d037819 */ /* 0x000fe400000006ff */
[----:B------:R-:W-:Y:S02]  /*5590*/  LEA R12, R113, UR44, 0x4 ;  /* 0x0000002c710c7c11 */ /* 0x000fe4000f8e20ff */
[----:B--2---:R-:W2:Y:S02]  /*55a0*/  SYNCS.PHASECHK.TRANS64.TRYWAIT P0, [R0+URZ+0x1a0], R3 ;  /* 0x0001a003000075a7 */ /* 0x004ea400080011ff */
[----:B-12---:R-:W-:Y:S05]  /*55b0*/  @!P0 BRA `(.L_x_98) ;  /* 0x0000003000148947 */ /* 0x006fea0003800000 */
.L_x_186:
[----:B------:R-:W-:Y:S01]  /*55c0*/  ISETP.GE.AND P0, PT, R22, 0x1, PT ;  /* 0x000000011600780c */ /* 0x000fe20003f06270 */
[----:B------:R-:W4:Y:S01]  /*55d0*/  LDS.128 R12, [R12+0x230] ;  /* 0x000230000c0c7984 */ /* 0x000f220000000c00 */
[----:B-1----:R-:W-:Y:S01]  /*55e0*/  ISETP.NE.U32.AND P3, PT, R94, RZ, PT ;  /* 0x000000ff5e00720c */ /* 0x002fe20003f65070 */
[----:B--2---:R-:W-:Y:S01]  /*55f0*/  VIADD R0, R0, 0x1b0 ;  /* 0x000001b000007836 */ /* 0x004fe20000000000 */
[----:B------:R-:W-:Y:S04]  /*5600*/  UISETP.NE.AND UP0, UPT, UR45, URZ, UPT ;  /* 0x000000ff2d00728c */ /* 0x000fe8000bf05270 */
[----:B------:R-:W-:Y:S01]  /*5610*/  PRMT R0, RZ, 0x654, R0 ;  /* 0x00000654ff007816 */ /* 0x000fe20000000000 */
[----:B------:R-:W-:Y:S01]  /*5620*/  @!PT LDS RZ, [RZ] ;  /* 0x00000000fffff984 */ /* 0x000fe20000000800 */
[----:B------:R-:W-:Y:S01]  /*5630*/  @!PT LDS RZ, [RZ] ;  /* 0x00000000fffff984 */ /* 0x000fe20000000800 */
[----:B------:R-:W-:Y:S01]  /*5640*/  @!PT LDS RZ, [RZ] ;  /* 0x00000000fffff984 */ /* 0x000fe20000000800 */
[----:B------:R-:W-:Y:S01]  /*5650*/  @!PT LDS RZ, [RZ] ;  /* 0x00000000fffff984 */ /* 0x000fe20000000800 */
[----:B------:R1:W-:Y:S06]  /*5660*/  MEMBAR.ALL.CTA ;  /* 0x0000000000007992 */ /* 0x0003ec0000008000 */
[----:B-1----:R-:W1:Y:S01]  /*5670*/  FENCE.VIEW.ASYNC.S ;  /* 0x00000000000073c6 */ /* 0x002e620000000000 */
[----:B------:R-:W-:Y:S01]  /*5680*/  PLOP3.LUT P2, PT, PT, PT, UP0, 0x80, 0x8 ;  /* 0x000000000008781c */ /* 0x000fe20003f4f008 */
[----:B-1----:R1:W-:Y:S01]  /*5690*/  SYNCS.ARRIVE.TRANS64.RED.A1T0 RZ, [R0+URZ], RZ ;  /* 0x000000ff00ff79a7 */ /* 0x0023e200081004ff */
[----:B----4-:R-:W-:Y:S04]  /*56a0*/  LOP3.LUT P6, RZ, R14, 0x1, RZ, 0xc0, !PT ;  /* 0x000000010eff7812 */ /* 0x010fe800078cc0ff */
[----:B------:R-:W-:Y:S09]  /*56b0*/  P2R R112, PR, RZ, 0x40 ;  /* 0x00000040ff707803 */ /* 0x000ff20000000000 */
[----:B------:R-:W-:Y:S02]  /*56c0*/  @P6 MOV R59, R12 ;  /* 0x0000000c003b6202 */ /* 0x000fe40000000f00 */
[----:B------:R-:W-:Y:S01]  /*56d0*/  @P6 LOP3.LUT R57, R13, 0xffff, RZ, 0xc0, !PT ;  /* 0x0000ffff0d396812 */ /* 0x000fe200078ec0ff */
[----:B-1----:R-:W-:Y:S06]  /*56e0*/  @!P0 BRA `(.L_x_99) ;  /* 0x0000000000a48947 */ /* 0x002fec0003800000 */
[----:B------:R-:W-:Y:S01]  /*56f0*/  IMAD.HI.U32 R11, R104, R19, RZ ;  /* 0x00000013680b7227 */ /* 0x000fe200078e00ff */
[----:B------:R-:W-:Y:S02]  /*5700*/  ISETP.NE.AND P0, PT, R18, 0x1, PT ;  /* 0x000000011200780c */ /* 0x000fe40003f05270 */
[----:B------:R-:W-:Y:S01]  /*5710*/  ISETP.NE.AND P1, PT, R22, 0x1, PT ;  /* 0x000000011600780c */ /* 0x000fe20003f25270 */
[----:B------:R-:W-:Y:S01]  /*5720*/  IMAD.HI.U32 R10, R103, R96, RZ ;  /* 0x00000060670a7227 */ /* 0x000fe200078e00ff */
[----:B------:R-:W-:Y:S02]  /*5730*/  SHF.R.U32.HI R11, RZ, R102, R11 ;  /* 0x00000066ff0b7219 */ /* 0x000fe4000001160b */
[----:B------:R-:W-:Y:S01]  /*5740*/  ISETP.NE.AND P4, PT, R56, 0x1, PT ;  /* 0x000000013800780c */ /* 0x000fe20003f85270 */
[----:B------:R-:W-:Y:S01]  /*5750*/  IMAD.HI.U32 R24, R59, R96, RZ ;  /* 0x000000603b187227 */ /* 0x000fe200078e00ff */
[----:B------:R-:W-:Y:S02]  /*5760*/  SHF.R.U32.HI R10, RZ, R97, R10 ;  /* 0x00000061ff0a7219 */ /* 0x000fe4000001160a */
[----:B------:R-:W-:Y:S01]  /*5770*/  SEL R3, R104, R11, !P0 ;  /* 0x0000000b68037207 */ /* 0x000fe20004000000 */
[----:B------:R-:W-:Y:S01]  /*5780*/  IMAD.HI.U32 R11, R57, R19, RZ ;  /* 0x00000013390b7227 */ /* 0x000fe200078e00ff */
[----:B------:R-:W-:Y:S02]  /*5790*/  SEL R7, R103, R10, !P4 ;  /* 0x0000000a67077207 */ /* 0x000fe40006000000 */
[----:B------:R-:W-:Y:S01]  /*57a0*/  SHF.R.U32.HI R24, RZ, R97, R24 ;  /* 0x00000061ff187219 */ /* 0x000fe20000011618 */
[-C--:B------:R-:W-:Y:S04]  /*57b0*/  IMAD.HI.U32 R10, R3, R16.reuse, RZ ;  /* 0x00000010030a7227 */ /* 0x080fe800078e00ff */
[----:B------:R-:W-:Y:S01]  /*57c0*/  IMAD.HI.U32 R20, R7, R16, RZ ;  /* 0x0000001007147227 */ /* 0x000fe200078e00ff */
[-C--:B------:R-:W-:Y:S02]  /*57d0*/  @P1 SHF.R.U32.HI R3, RZ, R17.reuse, R10 ;  /* 0x00000011ff031219 */ /* 0x080fe4000001160a */
[----:B------:R-:W-:Y:S02]  /*57e0*/  SHF.R.U32.HI R10, RZ, R102, R11 ;  /* 0x00000066ff0a7219 */ /* 0x000fe4000001160b */
[----:B------:R-:W-:Y:S01]  /*57f0*/  @P1 SHF.R.U32.HI R7, RZ, R17, R20 ;  /* 0x00000011ff071219 */ /* 0x000fe20000011614 */
[C---:B------:R-:W-:Y:S01]  /*5800*/  IMAD R4, R22.reuse, R3, RZ ;  /* 0x0000000316047224 */ /* 0x040fe200078e02ff */
[----:B------:R-:W-:Y:S02]  /*5810*/  SEL R5, R57, R10, !P0 ;  /* 0x0000000a39057207 */ /* 0x000fe40004000000 */
[----:B------:R-:W-:Y:S01]  /*5820*/  SEL R3, R59, R24, !P4 ;  /* 0x000000183b037207 */ /* 0x000fe20006000000 */
[----:B------:R-:W-:Y:S01]  /*5830*/  IMAD R6, R22, R7, RZ ;  /* 0x0000000716067224 */ /* 0x000fe200078e02ff */
[C---:B------:R-:W-:Y:S01]  /*5840*/  ISETP.GE.AND P0, PT, R5.reuse, R4, PT ;  /* 0x000000040500720c */ /* 0x040fe20003f06270 */
[----:B------:R-:W-:Y:S03]  /*5850*/  IMAD.HI.U32 R8, R5, R16, RZ ;  /* 0x0000001005087227 */ /* 0x000fe600078e00ff */
[----:B------:R-:W-:Y:S01]  /*5860*/  ISETP.GE.OR P0, PT, R3, R6, P0 ;  /* 0x000000060300720c */ /* 0x000fe20000706670 */
[----:B------:R-:W-:Y:S01]  /*5870*/  IMAD.MOV R6, RZ, RZ, -R3 ;  /* 0x000000ffff067224 */ /* 0x000fe200078e0a03 */
[-C--:B------:R-:W-:Y:S03]  /*5880*/  SHF.R.U32.HI R8, RZ, R17.reuse, R8 ;  /* 0x00000011ff087219 */ /* 0x080fe60000011608 */
[----:B------:R-:W-:Y:S01]  /*5890*/  IMAD R59, R56, R6, R59 ;  /* 0x00000006383b7224 */ /* 0x000fe200078e023b */
[----:B------:R-:W-:Y:S05]  /*58a0*/  SEL R9, R5, R8, !P1 ;  /* 0x0000000805097207 */ /* 0x000fea0004800000 */
[----:B------:R-:W-:Y:S02]  /*58b0*/  IMAD.MOV R8, RZ, RZ, -R9 ;  /* 0x000000ffff087224 */ /* 0x000fe400078e0a09 */
[C---:B------:R-:W-:Y:S04]  /*58c0*/  @!P0 IMAD.HI.U32 R4, R3.reuse, R16, RZ ;  /* 0x0000001003048227 */ /* 0x040fe800078e00ff */
[----:B------:R-:W-:Y:S01]  /*58d0*/  IMAD R8, R22, R8, R5 ;  /* 0x0000000816087224 */ /* 0x000fe200078e0205 */
[----:B------:R-:W-:Y:S04]  /*58e0*/  @!P0 SHF.R.U32.HI R4, RZ, R17, R4 ;  /* 0x00000011ff048219 */ /* 0x000fe80000011604 */
[----:B------:R-:W-:Y:S02]  /*58f0*/  @!P0 SEL R0, R3, R4, !P1 ;  /* 0x0000000403008207 */ /* 0x000fe40004800000 */
[----:B------:R-:W-:Y:S02]  /*5900*/  IADD3 R4, PT, PT, -R5, RZ, RZ ;  /* 0x000000ff05047210 */ /* 0x000fe40007ffe1ff */
[----:B------:R-:W-:Y:S01]  /*5910*/  @!P0 IADD3 R9, PT, PT, R9, -R0, RZ ;  /* 0x8000000009098210 */ /* 0x000fe20007ffe0ff */
[----:B------:R-:W-:Y:S02]  /*5920*/  @!P0 IMAD R0, R7, R8, R0 ;  /* 0x0000000807008224 */ /* 0x000fe400078e0200 */
[----:B------:R-:W-:Y:S02]  /*5930*/  IMAD R57, R18, R4, R57 ;  /* 0x0000000412397224 */ /* 0x000fe400078e0239 */
[----:B------:R-:W-:Y:S02]  /*5940*/  @!P0 IMAD R5, R9, R22, R3 ;  /* 0x0000001609058224 */ /* 0x000fe400078e0203 */
[----:B------:R-:W-:Y:S04]  /*5950*/  @!P0 IMAD.MOV.U32 R3, RZ, RZ, R0 ;  /* 0x000000ffff038224 */ /* 0x000fe800078e0000 */
[----:B------:R-:W-:Y:S02]  /*5960*/  IMAD R59, R3, R56, R59 ;  /* 0x00000038033b7224 */ /* 0x000fe400078e023b */
[----:B------:R-:W-:Y:S02]  /*5970*/  IMAD R57, R5, R18, R57 ;  /* 0x0000001205397224 */ /* 0x000fe400078e0239 */
.L_x_99:
[----:B------:R-:W-:Y:S01]  /*5980*/  UISETP.NE.U32.AND UP3, UPT, UR42, URZ, UPT ;  /* 0x000000ff2a00728c */ /* 0x000fe2000bf65070 */
[----:B------:R-:W-:Y:S03]  /*5990*/  ISETP.NE.AND.EX P3, PT, R95, RZ, PT, P3 ;  /* 0x000000ff5f00720c */ /* 0x000fe60003f65330 */
[----:B------:R-:W-:Y:S09]  /*59a0*/  UISETP.NE.AND.EX UP3, UPT, UR43, URZ, UPT, UP3 ;  /* 0x000000ff2b00728c */ /* 0x000ff2000bf65330 */
[----:B------:R-:W-:Y:S05]  /*59b0*/  BRA.U !UP3, `(.L_x_100) ;  /* 0x000000010b387547 */ /* 0x000fea000b800000 */
[----:B------:R-:W-:Y:S01]  /*59c0*/  UISETP.NE.U32.AND UP0, UPT, UR40, URZ, UPT ;  /* 0x000000ff2800728c */ /* 0x000fe2000bf05070 */
[----:B------:R-:W-:Y:S03]  /*59d0*/  HFMA2 R100, -RZ, RZ, 0, 5.9604644775390625e-08 ;  /* 0x00000001ff647431 */ /* 0x000fe600000001ff */
[----:B------:R-:W-:Y:S06]  /*59e0*/  UISETP.NE.AND.EX UP0, UPT, UR41, URZ, UPT, UP0 ;  /* 0x000000ff2900728c */ /* 0x000fec000bf05300 */
[----:B------:R-:W-:Y:S05]  /*59f0*/  PLOP3.LUT P0, PT, PT, PT, UP0, 0x80, 0x8 ;  /* 0x000000000008781c */ /* 0x000fea0003f0f008 */
[----:B------:R-:W1:Y:S01]  /*5a00*/  @UP0 LDCU.64 UR6, c[0x0][0x888] ;  /* 0x00011100ff0607ac */ /* 0x000e620008000a00 */
[----:B------:R-:W-:Y:S04]  /*5a10*/  @UP0 UIMAD UR4, UR36, UR42, URZ ;  /* 0x0000002a240402a4 */ /* 0x000fe8000f8e02ff */
[----:B-1----:R-:W-:Y:S06]  /*5a20*/  @UP0 UIMAD.WIDE UR6, UR4, 0x4, UR6 ;  /* 0x00000004040608a5 */ /* 0x002fec000f8e0206 */
[----:B------:R-:W-:Y:S02]  /*5a30*/  IMAD.U32 R4, RZ, RZ, UR6 ;  /* 0x00000006ff047e24 */ /* 0x000fe4000f8e00ff */
[----:B------:R-:W-:Y:S05]  /*5a40*/  IMAD.U32 R5, RZ, RZ, UR7 ;  /* 0x00000007ff057e24 */ /* 0x000fea000f8e00ff */
[----:B------:R-:W2:Y:S02]  /*5a50*/  @P0 LDG.E R0, desc[UR46][R4.64] ;  /* 0x0000002e04000981 */ /* 0x000ea4000c1e1900 */
[----:B--2---:R-:W-:Y:S01]  /*5a60*/  @P0 R2UR UR39, R0 ;  /* 0x00000000002702ca */ /* 0x004fe200000e0000 */
[----:B------:R-:W-:Y:S05]  /*5a70*/  IMAD.MOV.U32 R0, RZ, RZ, 0x1 ;  /* 0x00000001ff007424 */ /* 0x000fea00078e00ff */
[----:B------:R-:W-:Y:S08]  /*5a80*/  @!P0 PRMT R100, R0, 0x7610, R100 ;  /* 0x0000761000648816 */ /* 0x000ff00000000064 */
[----:B------:R-:W1:Y:S02]  /*5a90*/  @!UP0 LDCU UR39, c[0x0][0x880] ;  /* 0x00011000ff2787ac */ /* 0x000e640008000800 */
.L_x_100:
[----:B------:R-:W-:Y:S05]  /*5aa0*/  @!P3 BRA `(.L_x_101) ;  /* 0x000000000020b947 */ /* 0x000fea0003800000 */
[----:B---3--:R-:W-:Y:S04]  /*5ab0*/  ISETP.NE.U32.AND P0, PT, R92, RZ, PT ;  /* 0x000000ff5c00720c */ /* 0x008fe80003f05070 */
[----:B------:R-:W-:Y:S11]  /*5ac0*/  ISETP.NE.AND.EX P0, PT, R93, RZ, PT, P0 ;  /* 0x000000ff5d00720c */ /* 0x000ff60003f05300 */
[----:B------:R-:W-:Y:S02]  /*5ad0*/  @!UPT UIADD3 URZ, UPT, UPT, URZ, URZ, URZ ;  /* 0x000000fffffff290 */ /* 0x000fe4000fffe0ff */
[----:B------:R-:W2:Y:S01]  /*5ae0*/  @P0 LDC.64 R4, c[0x0][0x8a8] ;  /* 0x00022a00ff040b82 */ /* 0x000ea20000000a00 */
[----:B------:R-:W-:Y:S04]  /*5af0*/  @P0 IMAD R0, R94, UR36, RZ ;  /* 0x000000245e000c24 */ /* 0x000fe8000f8e02ff */
[----:B--2---:R-:W-:Y:S05]  /*5b00*/  @P0 IMAD.WIDE R4, R0, 0x4, R4 ;  /* 0x0000000400040825 */ /* 0x004fea00078e0204 */
[----:B-----5:R2:W5:Y:S02]  /*5b10*/  @P0 LDG.E R58, desc[UR46][R4.64] ;  /* 0x0000002e043a0981 */ /* 0x020564000c1e1900 */
[----:B--2---:R-:W4:Y:S02]  /*5b20*/  @!P0 LDC R58, c[0x0][0x8a0] ;  /* 0x00022800ff3a8b82 */ /* 0x004f240000000800 */
.L_x_101:
[----:B------:R-:W2:Y:S01]  /*5b30*/  LDC.64 R4, c[0x0][0xb10] ;  /* 0x0002c400ff047b82 */ /* 0x000ea20000000a00 */
[----:B------:R-:W-:Y:S01]  /*5b40*/  UISETP.NE.AND UP4, UPT, UR45, URZ, UPT ;  /* 0x000000ff2d00728c */ /* 0x000fe2000bf85270 */
[----:B-1----:R-:W-:Y:S01]  /*5b50*/  @P2 FSETP.NEU.AND P1, PT, RZ, UR39, PT ;  /* 0x00000027ff002c0b */ /* 0x002fe2000bf2d000 */
[----:B------:R-:W-:Y:S01]  /*5b60*/  UPLOP3.LUT UP0, UPT, UPT, UPT, UPT, 0x40, 0x4 ;  /* 0x000000000004789c */ /* 0x000fe20003f0e870 */
[----:B------:R-:W-:Y:S01]  /*5b70*/  @P2 LOP3.LUT P0, RZ, R100, 0xff, RZ, 0xc0, !PT ;  /* 0x000000ff64ff2812 */ /* 0x000fe2000780c0ff */
[----:B------:R-:W-:Y:S03]  /*5b80*/  ULEA UR50, UR38, UR44, 0x3 ;  /* 0x0000002c26327291 */ /* 0x000fe6000f8e18ff */
[----:B------:R-:W1:Y:S01]  /*5b90*/  LDC.64 R6, c[0x0][0xb18] ;  /* 0x0002c600ff067b82 */ /* 0x000e620000000a00 */
[----:B------:R-:W-:Y:S01]  /*5ba0*/  SHF.L.U32 R8, R110, 0x1f, RZ ;  /* 0x0000001f6e087819 */ /* 0x000fe200000006ff */
[----:B------:R-:W-:Y:S01]  /*5bb0*/  VIADD R113, R113, 0x1 ;  /* 0x0000000171717836 */ /* 0x000fe20000000000 */
[----:B------:R-:W-:Y:S02]  /*5bc0*/  @P6 SHF.R.U32.HI R107, RZ, 0x10, R13 ;  /* 0x00000010ff6b6819 */ /* 0x000fe4000001160d */
[----:B------:R-:W-:Y:S02]  /*5bd0*/  CS2R R88, SRZ ;  /* 0x0000000000587805 */ /* 0x000fe4000001ff00 */
[----:B------:R-:W-:Y:S01]  /*5be0*/  CS2R R80, SRZ ;  /* 0x0000000000507805 */ /* 0x000fe2000001ff00 */
[----:B------:R-:W3:Y:S01]  /*5bf0*/  @UP4 LDCU.64 UR4, c[0x0][0x888] ;  /* 0x00011100ff0447ac */ /* 0x000ee20008000a00 */
[----:B------:R-:W-:Y:S02]  /*5c00*/  CS2R R72, SRZ ;  /* 0x0000000000487805 */ /* 0x000fe4000001ff00 */
[----:B------:R-:W-:Y:S02]  /*5c10*/  CS2R R64, SRZ ;  /* 0x0000000000407805 */ /* 0x000fe4000001ff00 */
[----:B------:R-:W-:Y:S01]  /*5c20*/  CS2R R62, SRZ ;  /* 0x00000000003e7805 */ /* 0x000fe2000001ff00 */
[----:B------:R-:W-:Y:S01]  /*5c30*/  @UP4 UPLOP3.LUT UP0, UPT, UPT, UPT, UP3, 0x80, 0x8 ;  /* 0x000000000008489c */ /* 0x000fe20003f0f030 */
[----:B------:R-:W-:Y:S01]  /*5c40*/  @P2 VOTEU.ANY UP1, P1 ;  /* 0x0000000000ff2886 */ /* 0x000fe20000820100 */
[----:B---3--:R-:W-:Y:S02]  /*5c50*/  @UP4 UISETP.NE.U32.AND UP2, UPT, UR4, URZ, UPT ;  /* 0x000000ff0400428c */ /* 0x008fe4000bf45070 */
[----:B------:R-:W-:Y:S02]  /*5c60*/  @UP4 USEL UR4, URZ, 0xffffffff, UP1 ;  /* 0xffffffffff044887 */ /* 0x000fe40008800000 */
[----:B------:R-:W-:Y:S01]  /*5c70*/  @UP4 UISETP.NE.AND.EX UP2, UPT, UR5, URZ, UPT, UP2 ;  /* 0x000000ff0500428c */ /* 0x000fe2000bf45320 */
[----:B------:R-:W-:Y:S01]  /*5c80*/  @P2 VOTEU.ANY UP1, P0 ;  /* 0x0000000000ff2886 */ /* 0x000fe20000020100 */
[----:B------:R-:W-:Y:S02]  /*5c90*/  ISETP.NE.AND P0, PT, R23, 0x1, PT ;  /* 0x000000011700780c */ /* 0x000fe40003f05270 */
[----:B------:R-:W-:Y:S04]  /*5ca0*/  @UP4 USEL UR5, URZ, 0xffffffff, UP2 ;  /* 0xffffffffff054887 */ /* 0x000fe80009000000 */
[----:B------:R-:W-:Y:S04]  /*5cb0*/  @UP0 USEL UR4, UR5, UR4, !UP1 ;  /* 0x0000000405040287 */ /* 0x000fe8000c800000 */
[----:B------:R-:W-:Y:S03]  /*5cc0*/  @UP4 ULOP3.LUT UR4, UR4, 0x1, URZ, 0xc0, !UPT ;  /* 0x0000000104044892 */ /* 0x000fe6000f8ec0ff */
[----:B------:R-:W3:Y:S01]  /*5cd0*/  @!P0 LDC R0, c[0x0][0xb20] ;  /* 0x0002c800ff008b82 */ /* 0x000ee20000000800 */
[----:B------:R-:W-:Y:S01]  /*5ce0*/  UISETP.NE.U32.OR UP0, UPT, UR4, 0x1, !UP4 ;  /* 0x000000010400788c */ /* 0x000fe2000e705470 */
[----:B--2---:R-:W-:Y:S01]  /*5cf0*/  @!P0 IMAD.HI.U32 R4, R59, R4, RZ ;  /* 0x000000043b048227 */ /* 0x004fe200078e00ff */
[----:B-1----:R-:W-:Y:S05]  /*5d00*/  @!P0 ISETP.NE.AND P1, PT, R6, 0x1, PT ;  /* 0x000000010600880c */ /* 0x002fea0003f25270 */
[----:B------:R-:W1:Y:S01]  /*5d10*/  @!P0 LDC R3, c[0x0][0xb0c] ;  /* 0x0002c300ff038b82 */ /* 0x000e620000000800 */
[----:B------:R-:W-:Y:S01]  /*5d20*/  @!P0 IMAD.HI.U32 R7, R57, R7, RZ ;  /* 0x0000000739078227 */ /* 0x000fe200078e00ff */
[----:B------:R-:W-:Y:S02]  /*5d30*/  PLOP3.LUT P3, PT, PT, PT, UP0, 0x80, 0x8 ;  /* 0x000000000008781c */ /* 0x000fe40003f6f008 */
[----:B------:R-:W-:Y:S11]  /*5d40*/  @!P0 SHF.R.U32.HI R4, RZ, R5, R4 ;  /* 0x00000005ff048219 */ /* 0x000ff60000011604 */
[----:B------:R-:W-:Y:S04]  /*5d50*/  @P3 SHF.L.U32 R9, R108, 0x1f, RZ ;  /* 0x0000001f6c093819 */ /* 0x000fe800000006ff */
[----:B------:R-:W2:Y:S01]  /*5d60*/  @P3 SYNCS.PHASECHK.TRANS64.TRYWAIT P5, [UR44+0x180], R9 ;  /* 0x00018009ff0035a7 */ /* 0x000ea200080a112c */
[----:B---3--:R-:W-:Y:S02]  /*5d70*/  @!P0 SHF.R.U32.HI R0, RZ, R0, R7 ;  /* 0x00000000ff008219 */ /* 0x008fe40000011607 */
[----:B-1----:R-:W-:Y:S02]  /*5d80*/  @!P0 ISETP.NE.AND P2, PT, R3, 0x1, PT ;  /* 0x000000010300880c */ /* 0x002fe40003f45270 */
[----:B------:R-:W-:Y:S02]  /*5d90*/  @!P0 SEL R5, R57, R0, !P1 ;  /* 0x0000000039058207 */ /* 0x000fe40004800000 */
[----:B------:R-:W-:Y:S05]  /*5da0*/  @!P0 SEL R4, R59, R4, !P2 ;  /* 0x000000043b048207 */ /* 0x000fea0005000000 */
[----:B------:R-:W-:Y:S02]  /*5db0*/  @!P0 IMAD.IADD R0, R5, 0x1, -R4 ;  /* 0x0000000105008824 */ /* 0x000fe400078e0a04 */
[----:B------:R-:W-:Y:S01]  /*5dc0*/  @!P0 IMAD.IADD R4, R4, 0x1, -R5 ;  /* 0x0000000104048824 */ /* 0x000fe200078e0a05 */
[----:B------:R1:W3:Y:S01]  /*5dd0*/  SYNCS.PHASECHK.TRANS64.TRYWAIT P4, [UR50+0x1c0], R8 ;  /* 0x0001c008ff0075a7 */ /* 0x0002e20008081132 */
[----:B------:R-:W-:Y:S02]  /*5de0*/  @!P0 IMAD R59, R0, R3, R59 ;  /* 0x00000003003b8224 */ /* 0x000fe400078e023b */
[----:B------:R-:W-:Y:S01]  /*5df0*/  @!P0 IMAD R57, R4, R6, R57 ;  /* 0x0000000604398224 */ /* 0x000fe200078e0239 */
[----:B------:R-:W-:Y:S02]  /*5e00*/  PLOP3.LUT P0, PT, PT, PT, PT, 0x8, 0x80 ;  /* 0x000000000080781c */ /* 0x000fe40003f0e170 */
[----:B--2---:R-:W-:Y:S01]  /*5e10*/  @P3 PLOP3.LUT P0, PT, P5, PT, PT, 0x8, 0x80 ;  /* 0x000000000080381c */ /* 0x004fe20002f0e170 */
[----:B------:R-:W-:Y:S01]  /*5e20*/  @!UPT UIADD3 URZ, UPT, UPT, URZ, URZ, URZ ;  /* 0x000000fffffff290 */ /* 0x000fe2000fffe0ff */
[----:B-1----:R-:W-:Y:S11]  /*5e30*/  BRA.U !UP0, `(.L_x_102) ;  /* 0x0000000108987547 */ /* 0x002ff6000b800000 */
[----:B------:R-:W-:Y:S02]  /*5e40*/  FSETP.NEU.AND P2, PT, RZ, UR39, PT ;  /* 0x00000027ff007c0b */ /* 0x000fe4000bf4d000 */
[----:B------:R-:W-:Y:S01]  /*5e50*/  LOP3.LUT P1, RZ, R100, 0xff, RZ, 0xc0, !PT ;  /* 0x000000ff64ff7812 */ /* 0x000fe2000782c0ff */
[----:B------:R-:W-:Y:S01]  /*5e60*/  @!UPT UIADD3 URZ, UPT, UPT, URZ, URZ, URZ ;  /* 0x000000fffffff290 */ /* 0x000fe2000fffe0ff */
[----:B------:R-:W-:Y:S11]  /*5e70*/  @!P0 BRA `(.L_x_103) ;  /* 0x00000000000c8947 */ /* 0x000ff60003800000 */
[----:B------:R-:W-:Y:S04]  /*5e80*/  SHF.L.U32 R3, R108, 0x1f, RZ ;  /* 0x0000001f6c037819 */ /* 0x000fe800000006ff */
[----:B------:R-:W1:Y:S02]  /*5e90*/  SYNCS.PHASECHK.TRANS64.TRYWAIT P0, [UR44+0x180], R3 ;  /* 0x00018003ff0075a7 */ /* 0x000e64000800112c */
[----:B-1----:R-:W-:Y:S05]  /*5ea0*/  @!P0 BRA `(.L_x_104) ;  /* 0x0000002400ec8947 */ /* 0x002fea0003800000 */
.L_x_103:
[----:B------:R-:W-:Y:S01]  /*5eb0*/  UISETP.NE.U32.AND UP0, UPT, UR40, URZ, UPT ;  /* 0x000000ff2800728c */ /* 0x000fe2000bf05070 */
[----:B------:R-:W-:Y:S01]  /*5ec0*/  CS2R R62, SRZ ;  /* 0x00000000003e7805 */ /* 0x000fe2000001ff00 */
[----:B------:R-:W-:Y:S01]  /*5ed0*/  VOTEU.ANY UP1, P2 ;  /* 0x0000000000ff7886 */ /* 0x000fe20001020100 */
[----:B------:R-:W-:Y:S01]  /*5ee0*/  USEL UR4, URZ, 0xffffffff, UP1 ;  /* 0xffffffffff047887 */ /* 0x000fe20008800000 */
[----:B------:R-:W-:Y:S01]  /*5ef0*/  CS2R R64, SRZ ;  /* 0x0000000000407805 */ /* 0x000fe2000001ff00 */
[----:B------:R-:W-:Y:S01]  /*5f00*/  UISETP.NE.AND.EX UP0, UPT, UR41, URZ, UPT, UP0 ;  /* 0x000000ff2900728c */ /* 0x000fe2000bf05300 */
[----:B------:R-:W-:Y:S02]  /*5f10*/  CS2R R72, SRZ ;  /* 0x0000000000487805 */ /* 0x000fe4000001ff00 */
[----:B------:R-:W-:Y:S02]  /*5f20*/  CS2R R80, SRZ ;  /* 0x0000000000507805 */ /* 0x000fe4000001ff00 */
[----:B------:R-:W-:Y:S01]  /*5f30*/  CS2R R88, SRZ ;  /* 0x0000000000587805 */ /* 0x000fe2000001ff00 */
[----:B------:R-:W-:Y:S01]  /*5f40*/  USEL UR5, URZ, 0xffffffff, UP0 ;  /* 0xffffffffff057887 */ /* 0x000fe20008000000 */
[----:B------:R-:W-:Y:S01]  /*5f50*/  LOP3.LUT R108, R108, 0x1, RZ, 0x3c, !PT ;  /* 0x000000016c6c7812 */ /* 0x000fe200078e3cff */
[----:B------:R-:W-:Y:S02]  /*5f60*/  VOTEU.ANY UP0, P1 ;  /* 0x0000000000ff7886 */ /* 0x000fe40000800100 */
[----:B------:R-:W-:Y:S04]  /*5f70*/  @UP3 USEL UR4, UR5, UR4, !UP0 ;  /* 0x0000000405043287 */ /* 0x000fe8000c000000 */
[----:B------:R-:W-:Y:S04]  /*5f80*/  ULOP3.LUT UR4, UR4, 0x1, URZ, 0xc0, !UPT ;  /* 0x0000000104047892 */ /* 0x000fe8000f8ec0ff */
[----:B------:R-:W-:Y:S02]  /*5f90*/  UISETP.NE.U32.AND UP0, UPT, UR4, 0x1, UPT ;  /* 0x000000010400788c */ /* 0x000fe4000bf05070 */
[----:B------:R-:W-:Y:S04]  /*5fa0*/  UIADD3 UR4, UPT, UPT, UR44, 0x188, URZ ;  /* 0x000001882c047890 */ /* 0x000fe8000fffe0ff */
[----:B------:R-:W-:Y:S01]  /*5fb0*/  PLOP3.LUT P0, PT, PT, PT, UP0, 0x80, 0x8 ;  /* 0x000000000008781c */ /* 0x000fe20003f0f008 */
[----:B------:R-:W-:Y:S11]  /*5fc0*/  UPRMT UR4, UR37, 0x654, UR4 ;  /* 0x0000065425047896 */ /* 0x000ff60008000004 */
[----:B------:R-:W-:Y:S01]  /*5fd0*/  @!UPT UIADD3 URZ, UPT, UPT, URZ, URZ, URZ ;  /* 0x000000fffffff290 */ /* 0x000fe2000fffe0ff */
[----:B------:R2:W1:Y:S04]  /*5fe0*/  @P0 LDS.64 R62, [R105+UR44+0x280] ;  /* 0x0002802c693e0984 */ /* 0x0004680008000a00 */
[----:B------:R2:W1:Y:S04]  /*5ff0*/  @P0 LDS.64 R64, [R105+UR44+0x680] ;  /* 0x0006802c69400984 */ /* 0x0004680008000a00 */
[----:B------:R2:W1:Y:S04]  /*6000*/  @P0 LDS.64 R72, [R105+UR44+0xa80] ;  /* 0x000a802c69480984 */ /* 0x0004680008000a00 */
[----:B------:R2:W1:Y:S04]  /*6010*/  @P0 LDS.64 R80, [R105+UR44+0xe80] ;  /* 0x000e802c69500984 */ /* 0x0004680008000a00 */
[----:B------:R2:W1:Y:S01]  /*6020*/  @P0 LDS.64 R88, [R105+UR44+0x1280] ;  /* 0x0012802c69580984 */ /* 0x0004620008000a00 */
[----:B------:R-:W-:Y:S01]  /*6030*/  @!PT LDS RZ, [RZ] ;  /* 0x00000000fffff984 */ /* 0x000fe20000000800 */
[----:B------:R-:W-:Y:S01]  /*6040*/  @!PT LDS RZ, [RZ] ;  /* 0x00000000fffff984 */ /* 0x000fe20000000800 */
[----:B------:R-:W-:Y:S01]  /*6050*/  @!PT LDS RZ, [RZ] ;  /* 0x00000000fffff984 */ /* 0x000fe20000000800 */
[----:B------:R-:W-:Y:S01]  /*6060*/  @!PT LDS RZ, [RZ] ;  /* 0x00000000fffff984 */ /* 0x000fe20000000800 */
[----:B------:R4:W-:Y:S06]  /*6070*/  MEMBAR.ALL.CTA ;  /* 0x0000000000007992 */ /* 0x0009ec0000008000 */
[----:B----4-:R-:W4:Y:S02]  /*6080*/  FENCE.VIEW.ASYNC.S ;  /* 0x00000000000073c6 */ /* 0x010f240000000000 */
[----:B----4-:R-:W-:Y:S01]  /*6090*/  SYNCS.ARRIVE.TRANS64.RED.A1T0 RZ, [UR4], RZ ;  /* 0x000000ffffff79a7 */ /* 0x010fe20008100404 */
.L_x_102:
[----:B---3--:R-:W-:Y:S05]  /*60a0*/  @P4 BRA `(.L_x_105) ;  /* 0x0000000000084947 */ /* 0x008fea0003800000 */
[----:B------:R-:W3:Y:S02]  /*60b0*/  SYNCS.PHASECHK.TRANS64.TRYWAIT P0, [UR50+0x1c0], R8 ;  /* 0x0001c008ff0075a7 */ /* 0x000ee40008001132 */
[----:B---3--:R-:W-:Y:S05]  /*60c0*/  @!P0 BRA `(.L_x_106) ;  /* 0x00000024007c8947 */ /* 0x008fea0003800000 */
.L_x_105:
[----:B------:R-:W-:Y:S04]  /*60d0*/  ULEA.HI UR4, UR38, UR38, URZ, 0x1 ;  /* 0x0000002626047291 */ /* 0x000fe8000f8f08ff */
[----:B------:R-:W-:Y:S02]  /*60e0*/  USHF.R.U32.HI UR5, URZ, 0x1, UR4 ;  /* 0x00000001ff057899 */ /* 0x000fe40008011604 */
[----:B------:R-:W-:Y:S04]  /*60f0*/  ULOP3.LUT UR4, UR4, 0xffe, URZ, 0xc0, !UPT ;  /* 0x00000ffe04047892 */ /* 0x000fe8000f8ec0ff */
[----:B------:R-:W-:Y:S01]  /*6100*/  UIADD3 UR4, UPT, UPT, -UR4, UR38, URZ ;  /* 0x0000002604047290 */ /* 0x000fe2000fffe1ff */
[----:B------:R-:W-:Y:S04]  /*6110*/  IMAD.U32 R5, RZ, RZ, UR5 ;  /* 0x00000005ff057e24 */ /* 0x000fe8000f8e00ff */
[----:B-1----:R-:W-:Y:S01]  /*6120*/  IMAD R3, R5, 0x50, R2 ;  /* 0x0000005005037824 */ /* 0x002fe200078e0202 */
[----:B------:R-:W-:Y:S05]  /*6130*/  MOV R60, UR4 ;  /* 0x00000004003c7c02 */ /* 0x000fea0008000f00 */
[----:B------:R-:W-:Y:S05]  /*6140*/  IMAD R60, R60, 0x100000, R3 ;  /* 0x001000003c3c7824 */ /* 0x000fea00078e0203 */
[----:B------:R-:W-:Y:S04]  /*6150*/  SHF.R.U32.HI R7, RZ, 0x15, R60 ;  /* 0x00000015ff077819 */ /* 0x000fe8000001163c */
[----:B------:R-:W-:Y:S11]  /*6160*/  LOP3.LUT P0, RZ, R7, 0x3, R106, 0x48, !PT ;  /* 0x0000000307ff7812 */ /* 0x000ff6000780486a */
[----:B------:R-:W-:Y:S02]  /*6170*/  @!UPT UIADD3 URZ, UPT, UPT, URZ, URZ, URZ ;  /* 0x000000fffffff290 */ /* 0x000fe4000fffe0ff */
[----:B------:R-:W-:Y:S05]  /*6180*/  @!P0 BRA `(.L_x_107) ;  /* 0x0000000000408947 */ /* 0x000fea0003800000 */
[----:B------:R-:W1:Y:S01]  /*6190*/  LDCU.64 UR8, c[0x4][0x68] ;  /* 0x01000d00ff0877ac */ /* 0x000e620008000a00 */
[----:B------:R-:W-:Y:S01]  /*61a0*/  MOV R15, 0x0 ;  /* 0x00000000000f7802 */ /* 0x000fe20000000f00 */
[----:B------:R-:W-:Y:S02]  /*61b0*/  HFMA2 R12, -RZ, RZ, 0, 5.9604644775390625e-08 ;  /* 0x00000001ff0c7431 */ /* 0x000fe400000001ff */
[----:B------:R-:W-:Y:S02]  /*61c0*/  IMAD.MOV.U32 R8, RZ, RZ, 0x192 ;  /* 0x00000192ff087424 */ /* 0x000fe400078e00ff */
[----:B------:R-:W-:Y:S01]  /*61d0*/  IMAD.MOV.U32 R13, RZ, RZ, RZ ;  /* 0x000000ffff0d7224 */ /* 0x000fe200078e00ff */
[----:B------:R-:W3:Y:S01]  /*61e0*/  LDCU.64 UR6, c[0x4][0x70] ;  /* 0x01000e00ff0677ac */ /* 0x000ee20008000a00 */
[----:B------:R-:W2:Y:S01]  /*61f0*/  LDC.64 R14, c[0x4][R15] ;  /* 0x010000000f0e7b82 */ /* 0x000ea20000000a00 */
[----:B------:R-:W4:Y:S01]  /*6200*/  LDCU.64 UR4, c[0x4][0x8] ;  /* 0x01000100ff0477ac */ /* 0x000f220008000a00 */
[----:B-1----:R-:W-:Y:S01]  /*6210*/  MOV R5, UR9 ;  /* 0x0000000900057c02 */ /* 0x002fe20008000f00 */
[----:B------:R-:W-:Y:S01]  /*6220*/  IMAD.U32 R4, RZ, RZ, UR8 ;  /* 0x00000008ff047e24 */ /* 0x000fe2000f8e00ff */
[----:B---3--:R-:W-:Y:S01]  /*6230*/  MOV R7, UR7 ;  /* 0x0000000700077c02 */ /* 0x008fe20008000f00 */
[----:B------:R-:W-:Y:S01]  /*6240*/  IMAD.U32 R6, RZ, RZ, UR6 ;  /* 0x00000006ff067e24 */ /* 0x000fe2000f8e00ff */
[----:B----4-:R-:W-:Y:S01]  /*6250*/  MOV R11, UR5 ;  /* 0x00000005000b7c02 */ /* 0x010fe20008000f00 */
[----:B------:R-:W-:Y:S02]  /*6260*/  IMAD.U32 R10, RZ, RZ, UR4 ;  /* 0x00000004ff0a7e24 */ /* 0x000fe4000f8e00ff */
[----:B------:R-:W-:Y:S07]  /*6270*/  LEPC R20, `(.L_x_107) ;  /* 0x000000001014794e */ /* 0x000fee0000000000 */
[----:B--2--5:R-:W-:Y:S05]  /*6280*/  CALL.ABS.NOINC R14 ;  /* 0x000000000e007343 */ /* 0x024fea0003c00000 */
.L_x_107:
[----:B------:R-:W-:Y:S05]  /*6290*/  WARPSYNC.ALL ;  /* 0x0000000000007948 */ /* 0x000fea0003800000 */
[C---:B------:R-:W-:Y:S01]  /*62a0*/  R2UR UR4, R60.reuse ;  /* 0x000000003c0472ca */ /* 0x040fe200000e0000 */
[----:B------:R-:W-:Y:S05]  /*62b0*/  VIADD R3, R60, 0x10 ;  /* 0x000000103c037836 */ /* 0x000fea0000000000 */
[----:B------:R-:W-:Y:S04]  /*62c0*/  SHF.R.U32.HI R3, RZ, 0x15, R3 ;  /* 0x00000015ff037819 */ /* 0x000fe80000011603 */
[----:B------:R-:W-:Y:S03]  /*62d0*/  LOP3.LUT P0, RZ, R3, 0x3, R106, 0x48, !PT ;  /* 0x0000000303ff7812 */ /* 0x000fe6000780486a */
[----:B------:R-:W1:Y:S01]  /*62e0*/  LDTM.16dp32bit_t0_t15.x8 R48, tmem[UR4] ;  /* 0x00000004003079ee */ /* 0x000e620008980000 */
[----:B------:R-:W3:Y:S09]  /*62f0*/  LDTM.16dp32bit_t16_t31.x8 R48, tmem[UR4+0x8] ;  /* 0x00000804003079ee */ /* 0x000ef200089a0000 */
[----:B---3--:R-:W-:Y:S05]  /*6300*/  @!P0 BRA `(.L_x_108) ;  /* 0x0000000000408947 */ /* 0x008fea0003800000 */
[----:B------:R-:W3:Y:S01]  /*6310*/  LDCU.64 UR8, c[0x4][0x68] ;  /* 0x01000d00ff0877ac */ /* 0x000ee20008000a00 */
[----:B------:R-:W-:Y:S01]  /*6320*/  MOV R15, 0x0 ;  /* 0x00000000000f7802 */ /* 0x000fe20000000f00 */
[----:B------:R-:W-:Y:S02]  /*6330*/  HFMA2 R12, -RZ, RZ, 0, 5.9604644775390625e-08 ;  /* 0x00000001ff0c7431 */ /* 0x000fe400000001ff */
[----:B------:R-:W-:Y:S02]  /*6340*/  IMAD.MOV.U32 R8, RZ, RZ, 0x192 ;  /* 0x00000192ff087424 */ /* 0x000fe400078e00ff */
[----:B------:R-:W-:Y:S01]  /*6350*/  IMAD.MOV.U32 R13, RZ, RZ, RZ ;  /* 0x000000ffff0d7224 */ /* 0x000fe200078e00ff */
[----:B------:R-:W2:Y:S01]  /*6360*/  LDCU.64 UR6, c[0x4][0x70] ;  /* 0x01000e00ff0677ac */ /* 0x000ea20008000a00 */
[----:B------:R-:W1:Y:S01]  /*6370*/  LDC.64 R14, c[0x4][R15] ;  /* 0x010000000f0e7b82 */ /* 0x000e620000000a00 */
[----:B------:R-:W4:Y:S01]  /*6380*/  LDCU.64 UR4, c[0x4][0x8] ;  /* 0x01000100ff0477ac */ /* 0x000f220008000a00 */
[----:B---3--:R-:W-:Y:S01]  /*6390*/  MOV R5, UR9 ;  /* 0x0000000900057c02 */ /* 0x008fe20008000f00 */
[----:B------:R-:W-:Y:S01]  /*63a0*/  IMAD.U32 R4, RZ, RZ, UR8 ;  /* 0x00000008ff047e24 */ /* 0x000fe2000f8e00ff */
[----:B--2---:R-:W-:Y:S01]  /*63b0*/  MOV R7, UR7 ;  /* 0x0000000700077c02 */ /* 0x004fe20008000f00 */
[----:B------:R-:W-:Y:S01]  /*63c0*/  IMAD.U32 R6, RZ, RZ, UR6 ;  /* 0x00000006ff067e24 */ /* 0x000fe2000f8e00ff */
[----:B----4-:R-:W-:Y:S01]  /*63d0*/  MOV R11, UR5 ;  /* 0x00000005000b7c02 */ /* 0x010fe20008000f00 */
[----:B------:R-:W-:Y:S02]  /*63e0*/  IMAD.U32 R10, RZ, RZ, UR4 ;  /* 0x00000004ff0a7e24 */ /* 0x000fe4000f8e00ff */
[----:B------:R-:W-:Y:S07]  /*63f0*/  LEPC R20, `(.L_x_108) ;  /* 0x000000001014794e */ /* 0x000fee0000000000 */
[----:B-1---5:R-:W-:Y:S05]  /*6400*/  CALL.ABS.NOINC R14 ;  /* 0x000000000e007343 */ /* 0x022fea0003c00000 */
.L_x_108:
[----:B------:R-:W-:Y:S05]  /*6410*/  WARPSYNC.ALL ;  /* 0x0000000000007948 */ /* 0x000fea0003800000 */
[C---:B------:R-:W-:Y:S01]  /*6420*/  R2UR UR4, R60.reuse ;  /* 0x000000003c0472ca */ /* 0x040fe200000e0000 */
[----:B------:R-:W-:Y:S05]  /*6430*/  VIADD R3, R60, 0x20 ;  /* 0x000000203c037836 */ /* 0x000fea0000000000 */
[----:B------:R-:W-:Y:S04]  /*6440*/  SHF.R.U32.HI R3, RZ, 0x15, R3 ;  /* 0x00000015ff037819 */ /* 0x000fe80000011603 */
[----:B------:R-:W-:Y:S03]  /*6450*/  LOP3.LUT P0, RZ, R3, 0x3, R106, 0x48, !PT ;  /* 0x0000000303ff7812 */ /* 0x000fe6000780486a */
[----:B------:R-:W3:Y:S01]  /*6460*/  LDTM.16dp32bit_t0_t15.x8 R40, tmem[UR4+0x10] ;  /* 0x00001004002879ee */ /* 0x000ee20008980000 */
[----:B------:R-:W1:Y:S09]  /*6470*/  LDTM.16dp32bit_t16_t31.x8 R40, tmem[UR4+0x18] ;  /* 0x00001804002879ee */ /* 0x000e7200089a0000 */
[----:B-1----:R-:W-:Y:S05]  /*6480*/  @!P0 BRA `(.L_x_109) ;  /* 0x0000000000408947 */ /* 0x002fea0003800000 */
[----:B------:R-:W1:Y:S01]  /*6490*/  LDCU.64 UR8, c[0x4][0x68] ;  /* 0x01000d00ff0877ac */ /* 0x000e620008000a00 */
[----:B------:R-:W-:Y:S01]  /*64a0*/  MOV R15, 0x0 ;  /* 0x00000000000f7802 */ /* 0x000fe20000000f00 */
[----:B------:R-:W-:Y:S02]  /*64b0*/  HFMA2 R12, -RZ, RZ, 0, 5.9604644775390625e-08 ;  /* 0x00000001ff0c7431 */ /* 0x000fe400000001ff */
[----:B------:R-:W-:Y:S02]  /*64c0*/  IMAD.MOV.U32 R8, RZ, RZ, 0x192 ;  /* 0x00000192ff087424 */ /* 0x000fe400078e00ff */
[----:B------:R-:W-:Y:S01]  /*64d0*/  IMAD.MOV.U32 R13, RZ, RZ, RZ ;  /* 0x000000ffff0d7224 */ /* 0x000fe200078e00ff */
[----:B------:R-:W2:Y:S01]  /*64e0*/  LDCU.64 UR6, c[0x4][0x70] ;  /* 0x01000e00ff0677ac */ /* 0x000ea20008000a00 */
[----:B------:R-:W3:Y:S01]  /*64f0*/  LDC.64 R14, c[0x4][R15] ;  /* 0x010000000f0e7b82 */ /* 0x000ee20000000a00 */
[----:B------:R-:W4:Y:S01]  /*6500*/  LDCU.64 UR4, c[0x4][0x8] ;  /* 0x01000100ff0477ac */ /* 0x000f220008000a00 */
[----:B-1----:R-:W-:Y:S01]  /*6510*/  MOV R5, UR9 ;  /* 0x0000000900057c02 */ /* 0x002fe20008000f00 */
[----:B------:R-:W-:Y:S01]  /*6520*/  IMAD.U32 R4, RZ, RZ, UR8 ;  /* 0x00000008ff047e24 */ /* 0x000fe2000f8e00ff */
[----:B--2---:R-:W-:Y:S01]  /*6530*/  MOV R7, UR7 ;  /* 0x0000000700077c02 */ /* 0x004fe20008000f00 */
[----:B------:R-:W-:Y:S01]  /*6540*/  IMAD.U32 R6, RZ, RZ, UR6 ;  /* 0x00000006ff067e24 */ /* 0x000fe2000f8e00ff */
[----:B----4-:R-:W-:Y:S01]  /*6550*/  MOV R11, UR5 ;  /* 0x00000005000b7c02 */ /* 0x010fe20008000f00 */
[----:B------:R-:W-:Y:S02]  /*6560*/  IMAD.U32 R10, RZ, RZ, UR4 ;  /* 0x00000004ff0a7e24 */ /* 0x000fe4000f8e00ff */
[----:B------:R-:W-:Y:S07]  /*6570*/  LEPC R20, `(.L_x_109) ;  /* 0x000000001014794e */ /* 0x000fee0000000000 */
[----:B---3-5:R-:W-:Y:S05]  /*6580*/  CALL.ABS.NOINC R14 ;  /* 0x000000000e007343 */ /* 0x028fea0003c00000 */
.L_x_109:
[----:B------:R-:W-:Y:S05]  /*6590*/  WARPSYNC.ALL ;  /* 0x0000000000007948 */ /* 0x000fea0003800000 */
[C---:B------:R-:W-:Y:S01]  /*65a0*/  R2UR UR4, R60.reuse ;  /* 0x000000003c0472ca */ /* 0x040fe200000e0000 */
[----:B------:R-:W-:Y:S05]  /*65b0*/  VIADD R3, R60, 0x30 ;  /* 0x000000303c037836 */ /* 0x000fea0000000000 */
[----:B------:R-:W-:Y:S04]  /*65c0*/  SHF.R.U32.HI R3, RZ, 0x15, R3 ;  /* 0x00000015ff037819 */ /* 0x000fe80000011603 */
[----:B------:R-:W-:Y:S03]  /*65d0*/  LOP3.LUT P0, RZ, R3, 0x3, R106, 0x48, !PT ;  /* 0x0000000303ff7812 */ /* 0x000fe6000780486a */
[----:B------:R-:W1:Y:S01]  /*65e0*/  LDTM.16dp32bit_t0_t15.x8 R32, tmem[UR4+0x20] ;  /* 0x00002004002079ee */ /* 0x000e620008980000 */
        /* <DEDUP_REMOVED lines=18> */
.L_x_110:
        /* <DEDUP_REMOVED lines=24> */
.L_x_111:
[----:B------:R-:W-:Y:S01]  /*6890*/  ISETP.NE.AND P0, PT, R111, RZ, PT ;  /* 0x000000ff6f00720c */ /* 0x000fe20003f05270 */
[----:B------:R-:W-:Y:S05]  /*68a0*/  WARPSYNC.ALL ;  /* 0x0000000000007948 */ /* 0x000fea0003800000 */
[----:B------:R-:W-:Y:S01]  /*68b0*/  R2UR UR4, R60 ;  /* 0x000000003c0472ca */ /* 0x000fe200000e0000 */
[----:B------:R-:W-:Y:S01]  /*68c0*/  UIADD3 UR5, UPT, UPT, UR50, 0x1e0, URZ ;  /* 0x000001e032057890 */ /* 0x000fe2000fffe0ff */
[----:B------:R-:W-:Y:S01]  /*68d0*/  F2FP.F16.E4M3.UNPACK_B R0, R62 ;  /* 0x0000003eff00723e */ /* 0x000fe200020006ff */
[C---:B----45:R-:W-:Y:S01]  /*68e0*/  FMUL R48, R58.reuse, R48 ;  /* 0x000000303a307220 */ /* 0x070fe20000400000 */
[----:B------:R-:W-:Y:S01]  /*68f0*/  F2FP.F16.E4M3.UNPACK_B R62, R62.H1 ;  /* 0x0000003eff3e723e */ /* 0x000fe200030006ff */
[----:B------:R-:W-:Y:S01]  /*6900*/  UPRMT UR5, UR37, 0x654, UR5 ;  /* 0x0000065425057896 */ /* 0x000fe20008000005 */
[-C--:B------:R-:W-:Y:S01]  /*6910*/  F2FP.F16.E4M3.UNPACK_B R14, R63.reuse ;  /* 0x0000003fff0e723e */ /* 0x080fe200020006ff */
[--C-:B------:R-:W-:Y:S01]  /*6920*/  HADD2.F32 R3, -RZ, R0.reuse.H0_H0 ;  /* 0x20000000ff037230 */ /* 0x100fe20000004100 */
[----:B------:R-:W-:Y:S01]  /*6930*/  F2FP.F16.E4M3.UNPACK_B R63, R63.H1 ;  /* 0x0000003fff3f723e */ /* 0x000fe200030006ff */
[----:B------:R-:W-:Y:S02]  /*6940*/  HADD2.F32 R0, -RZ, R0.H1_H1 ;  /* 0x30000000ff007230 */ /* 0x000fe40000004100 */
[----:B------:R-:W-:Y:S01]  /*6950*/  FMUL R49, R58, R49 ;  /* 0x000000313a317220 */ /* 0x000fe20000400000 */
[--C-:B------:R-:W-:Y:S02]  /*6960*/  HADD2.F32 R13, -RZ, R62.reuse.H0_H0 ;  /* 0x2000003eff0d7230 */ /* 0x100fe40000004100 */
[----:B------:R-:W-:Y:S01]  /*6970*/  FFMA R48, R3, UR39, R48 ;  /* 0x0000002703307c23 */ /* 0x000fe20008000030 */
[----:B------:R-:W-:Y:S01]  /*6980*/  HADD2.F32 R12, -RZ, R62.H1_H1 ;  /* 0x3000003eff0c7230 */ /* 0x000fe20000004100 */
[----:B------:R-:W-:Y:S01]  /*6990*/  LDTM.16dp32bit_t0_t15.x8 R4, tmem[UR4+0x40] ;  /* 0x00004004000479ee */ /* 0x000fe20008980000 */
[----:B------:R-:W1:Y:S01]  /*69a0*/  LDTM.16dp32bit_t16_t31.x8 R4, tmem[UR4+0x48] ;  /* 0x00004804000479ee */ /* 0x000e6200089a0000 */
[----:B------:R-:W-:Y:S01]  /*69b0*/  NOP ;  /* 0x0000000000007918 */ /* 0x000fe20000000000 */
[----:B-1----:R-:W-:Y:S01]  /*69c0*/  SYNCS.ARRIVE.TRANS64.RED.A1T0 RZ, [UR5], RZ ;  /* 0x000000ffffff79a7 */ /* 0x002fe20008100405 */
[----:B------:R-:W-:Y:S01]  /*69d0*/  FFMA R49, R0, UR39, R49 ;  /* 0x0000002700317c23 */ /* 0x000fe20008000031 */
[--C-:B------:R-:W-:Y:S02]  /*69e0*/  HADD2.F32 R15, -RZ, R14.reuse.H0_H0 ;  /* 0x2000000eff0f7230 */ /* 0x100fe40000004100 */
[C---:B------:R-:W-:Y:S01]  /*69f0*/  FMUL R52, R58.reuse, R52 ;  /* 0x000000343a347220 */ /* 0x040fe20000400000 */
[----:B------:R-:W-:Y:S02]  /*6a00*/  HADD2.F32 R14, -RZ, R14.H1_H1 ;  /* 0x3000000eff0e7230 */ /* 0x000fe40000004100 */
[C---:B------:R-:W-:Y:S01]  /*6a10*/  FMUL R53, R58.reuse, R53 ;  /* 0x000000353a357220 */ /* 0x040fe20000400000 */
[C---:B---3--:R-:W-:Y:S01]  /*6a20*/  FMUL R40, R58.reuse, R40 ;  /* 0x000000283a287220 */ /* 0x048fe20000400000 */
[C---:B------:R-:W-:Y:S01]  /*6a30*/  FMUL R41, R58.reuse, R41 ;  /* 0x000000293a297220 */ /* 0x040fe20000400000 */
[C---:B------:R-:W-:Y:S01]  /*6a40*/  FMUL R44, R58.reuse, R44 ;  /* 0x0000002c3a2c7220 */ /* 0x040fe20000400000 */
[----:B------:R-:W-:Y:S01]  /*6a50*/  F2FP.F16.E4M3.UNPACK_B R62, R64 ;  /* 0x00000040ff3e723e */ /* 0x000fe200020006ff */
[C---:B------:R-:W-:Y:S01]  /*6a60*/  FMUL R45, R58.reuse, R45 ;  /* 0x0000002d3a2d7220 */ /* 0x040fe20000400000 */
[C---:B------:R-:W-:Y:S01]  /*6a70*/  FMUL R32, R58.reuse, R32 ;  /* 0x000000203a207220 */ /* 0x040fe20000400000 */
[----:B------:R-:W-:Y:S01]  /*6a80*/  F2FP.F16.E4M3.UNPACK_B R64, R64.H1 ;  /* 0x00000040ff40723e */ /* 0x000fe200030006ff */
[C---:B------:R-:W-:Y:S01]  /*6a90*/  FMUL R33, R58.reuse, R33 ;  /* 0x000000213a217220 */ /* 0x040fe20000400000 */
[--C-:B------:R-:W-:Y:S02]  /*6aa0*/  HADD2.F32 R61, -RZ, R62.reuse.H0_H0 ;  /* 0x2000003eff3d7230 */ /* 0x100fe40000004100 */
[C---:B------:R-:W-:Y:S01]  /*6ab0*/  FMUL R36, R58.reuse, R36 ;  /* 0x000000243a247220 */ /* 0x040fe20000400000 */
[----:B------:R-:W-:Y:S01]  /*6ac0*/  F2FP.F16.E4M3.UNPACK_B R66, R65 ;  /* 0x00000041ff42723e */ /* 0x000fe200020006ff */
[----:B------:R-:W-:Y:S02]  /*6ad0*/  HADD2.F32 R62, -RZ, R62.H1_H1 ;  /* 0x3000003eff3e7230 */ /* 0x000fe40000004100 */
[C---:B------:R-:W-:Y:S01]  /*6ae0*/  FMUL R37, R58.reuse, R37 ;  /* 0x000000253a257220 */ /* 0x040fe20000400000 */
[C---:B------:R-:W-:Y:S01]  /*6af0*/  FMUL R24, R58.reuse, R24 ;  /* 0x000000183a187220 */ /* 0x040fe20000400000 */
[----:B------:R-:W-:Y:S01]  /*6b00*/  F2FP.F16.E4M3.UNPACK_B R68, R65.H1 ;  /* 0x00000041ff44723e */ /* 0x000fe200030006ff */
[--C-:B------:R-:W-:Y:S02]  /*6b10*/  HADD2.F32 R65, -RZ, R66.reuse.H0_H0 ;  /* 0x20000042ff417230 */ /* 0x100fe40000004100 */
[C---:B------:R-:W-:Y:S01]  /*6b20*/  FMUL R25, R58.reuse, R25 ;  /* 0x000000193a197220 */ /* 0x040fe20000400000 */
[----:B------:R-:W-:Y:S02]  /*6b30*/  HADD2.F32 R66, -RZ, R66.H1_H1 ;  /* 0x30000042ff427230 */ /* 0x000fe40000004100 */
        /* <DEDUP_REMOVED lines=14> */
[----:B------:R-:W-:Y:S01]  /*6c20*/  FMUL R51, R58, R51 ;  /* 0x000000333a337220 */ /* 0x000fe20000400000 */
[--C-:B------:R-:W-:Y:S02]  /*6c30*/  HADD2.F32 R21, -RZ, R63.reuse.H0_H0 ;  /* 0x2000003fff157230 */ /* 0x100fe40000004100 */
[----:B------:R-:W-:Y:S01]  /*6c40*/  FFMA R50, R13, UR39, R50 ;  /* 0x000000270d327c23 */ /* 0x000fe20008000032 */
[-C--:B------:R-:W-:Y:S01]  /*6c50*/  F2FP.F16.E4M3.UNPACK_B R78, R80.reuse ;  /* 0x00000050ff4e723e */ /* 0x080fe200020006ff */
[----:B------:R-:W-:Y:S01]  /*6c60*/  FFMA R51, R12, UR39, R51 ;  /* 0x000000270c337c23 */ /* 0x000fe20008000033 */
[----:B------:R-:W-:Y:S01]  /*6c70*/  FFMA R52, R15, UR39, R52 ;  /* 0x000000270f347c23 */ /* 0x000fe20008000034 */
[----:B------:R-:W-:Y:S01]  /*6c80*/  F2FP.F16.E4M3.UNPACK_B R80, R80.H1 ;  /* 0x00000050ff50723e */ /* 0x000fe200030006ff */
[----:B------:R-:W-:Y:S01]  /*6c90*/  FFMA R53, R14, UR39, R53 ;  /* 0x000000270e357c23 */ /* 0x000fe20008000035 */
[----:B------:R-:W-:Y:S01]  /*6ca0*/  HADD2.F32 R74, -RZ, R74.H1_H1 ;  /* 0x3000004aff4a7230 */ /* 0x000fe20000004100 */
[----:B------:R-:W-:Y:S01]  /*6cb0*/  F2FP.SATFINITE.E4M3.F32.PACK_AB_MERGE_C R114, R51, R50, RZ ;  /* 0x000000323372723e */ /* 0x000fe200048070ff */
[--C-:B------:R-:W-:Y:S02]  /*6cc0*/  HADD2.F32 R77, -RZ, R78.reuse.H0_H0 ;  /* 0x2000004eff4d7230 */ /* 0x100fe40000004100 */
[C---:B------:R-:W-:Y:S01]  /*6cd0*/  FMUL R54, R58.reuse, R54 ;  /* 0x000000363a367220 */ /* 0x040fe20000400000 */
[----:B------:R-:W-:Y:S01]  /*6ce0*/  HADD2.F32 R20, -RZ, R63.H1_H1 ;  /* 0x3000003fff147230 */ /* 0x000fe20000004100 */
[----:B------:R-:W-:Y:S01]  /*6cf0*/  F2FP.SATFINITE.E4M3.F32.PACK_AB_MERGE_C R114, R49, R48, R114 ;  /* 0x000000303172723e */ /* 0x000fe20004807072 */
[----:B------:R-:W-:Y:S02]  /*6d00*/  HADD2.F32 R78, -RZ, R78.H1_H1 ;  /* 0x3000004eff4e7230 */ /* 0x000fe40000004100 */
[----:B------:R-:W-:Y:S01]  /*6d10*/  FFMA R54, R21, UR39, R54 ;  /* 0x0000002715367c23 */ /* 0x000fe20008000036 */
[C---:B------:R-:W-:Y:S01]  /*6d20*/  FMUL R55, R58.reuse, R55 ;  /* 0x000000373a377220 */ /* 0x040fe20000400000 */
[--C-:B------:R-:W-:Y:S02]  /*6d30*/  HADD2.F32 R63, -RZ, R64.reuse.H0_H0 ;  /* 0x20000040ff3f7230 */ /* 0x100fe40000004100 */
[----:B------:R-:W-:Y:S01]  /*6d40*/  FMUL R42, R58, R42 ;  /* 0x0000002a3a2a7220 */ /* 0x000fe20000400000 */
[----:B------:R-:W-:Y:S02]  /*6d50*/  HADD2.F32 R64, -RZ, R64.H1_H1 ;  /* 0x30000040ff407230 */ /* 0x000fe40000004100 */
[----:B------:R-:W-:Y:S01]  /*6d60*/  FFMA R55, R20, UR39, R55 ;  /* 0x0000002714377c23 */ /* 0x000fe20008000037 */
[-C--:B------:R-:W-:Y:S01]  /*6d70*/  F2FP.F16.E4M3.UNPACK_B R82, R81.reuse ;  /* 0x00000051ff52723e */ /* 0x080fe200020006ff */
[----:B------:R-:W-:Y:S01]  /*6d80*/  FFMA R40, R61, UR39, R40 ;  /* 0x000000273d287c23 */ /* 0x000fe20008000028 */
[----:B------:R-:W-:Y:S01]  /*6d90*/  FFMA R41, R62, UR39, R41 ;  /* 0x000000273e297c23 */ /* 0x000fe20008000029 */
[----:B------:R-:W-:Y:S01]  /*6da0*/  F2FP.F16.E4M3.UNPACK_B R84, R81.H1 ;  /* 0x00000051ff54723e */ /* 0x000fe200030006ff */
[----:B------:R-:W-:Y:S01]  /*6db0*/  FFMA R42, R63, UR39, R42 ;  /* 0x000000273f2a7c23 */ /* 0x000fe2000800002a */
[----:B------:R-:W-:Y:S01]  /*6dc0*/  F2FP.SATFINITE.E4M3.F32.PACK_AB_MERGE_C R115, R55, R54, RZ ;  /* 0x000000363773723e */ /* 0x000fe200048070ff */
[----:B------:R-:W-:Y:S02]  /*6dd0*/  HADD2.F32 R81, -RZ, R82.H0_H0 ;  /* 0x20000052ff517230 */ /* 0x000fe40000004100 */
[----:B------:R-:W-:Y:S01]  /*6de0*/  FMUL R43, R58, R43 ;  /* 0x0000002b3a2b7220 */ /* 0x000fe20000400000 */
[----:B------:R-:W-:Y:S01]  /*6df0*/  HADD2.F32 R67, -RZ, R68.H0_H0 ;  /* 0x20000044ff437230 */ /* 0x000fe20000004100 */
[----:B------:R-:W-:Y:S01]  /*6e00*/  F2FP.SATFINITE.E4M3.F32.PACK_AB_MERGE_C R115, R53, R52, R115 ;  /* 0x000000343573723e */ /* 0x000fe20004807073 */
[----:B------:R-:W-:Y:S02]  /*6e10*/  HADD2.F32 R82, -RZ, R82.H1_H1 ;  /* 0x30000052ff527230 */ /* 0x000fe40000004100 */
[----:B------:R-:W-:Y:S01]  /*6e20*/  FFMA R43, R64, UR39, R43 ;  /* 0x00000027402b7c23 */ /* 0x000fe2000800002b */
[----:B------:R-:W-:Y:S01]  /*6e30*/  FFMA R44, R65, UR39, R44 ;  /* 0x00000027412c7c23 */ /* 0x000fe2000800002c */
[----:B------:R-:W-:Y:S01]  /*6e40*/  FMUL R46, R58, R46 ;  /* 0x0000002e3a2e7220 */ /* 0x000fe20000400000 */
[----:B------:R1:W-:Y:S01]  /*6e50*/  STS.64 [R105+UR44+0x1680], R114 ;  /* 0x0016807269007988 */ /* 0x0003e20008000a2c */
[----:B------:R-:W-:Y:S02]  /*6e60*/  HADD2.F32 R68, -RZ, R68.H1_H1 ;  /* 0x30000044ff447230 */ /* 0x000fe40000004100 */
[----:B------:R-:W-:Y:S01]  /*6e70*/  FFMA R45, R66, UR39, R45 ;  /* 0x00000027422d7c23 */ /* 0x000fe2000800002d */
[----:B------:R-:W-:Y:S01]  /*6e80*/  F2FP.F16.E4M3.UNPACK_B R86, R88 ;  /* 0x00000058ff56723e */ /* 0x000fe200020006ff */
[----:B------:R-:W-:Y:S01]  /*6e90*/  FFMA R46, R67, UR39, R46 ;  /* 0x00000027432e7c23 */ /* 0x000fe2000800002e */
[----:B------:R-:W-:Y:S01]  /*6ea0*/  F2FP.SATFINITE.E4M3.F32.PACK_AB_MERGE_C R116, R43, R42, RZ ;  /* 0x0000002a2b74723e */ /* 0x000fe200048070ff */
[C---:B------:R-:W-:Y:S01]  /*6eb0*/  FMUL R47, R58.reuse, R47 ;  /* 0x0000002f3a2f7220 */ /* 0x040fe20000400000 */
[--C-:B------:R-:W-:Y:S02]  /*6ec0*/  HADD2.F32 R71, -RZ, R72.reuse.H0_H0 ;  /* 0x20000048ff477230 */ /* 0x100fe40000004100 */
[----:B------:R-:W-:Y:S01]  /*6ed0*/  FMUL R34, R58, R34 ;  /* 0x000000223a227220 */ /* 0x000fe20000400000 */
[----:B------:R-:W-:Y:S01]  /*6ee0*/  HADD2.F32 R72, -RZ, R72.H1_H1 ;  /* 0x30000048ff487230 */ /* 0x000fe20000004100 */
[----:B------:R-:W-:Y:S01]  /*6ef0*/  F2FP.SATFINITE.E4M3.F32.PACK_AB_MERGE_C R116, R41, R40, R116 ;  /* 0x000000282974723e */ /* 0x000fe20004807074 */
[----:B------:R-:W-:Y:S01]  /*6f00*/  FFMA R47, R68, UR39, R47 ;  /* 0x00000027442f7c23 */ /* 0x000fe2000800002f */
[----:B------:R-:W-:Y:S01]  /*6f10*/  FMUL R35, R58, R35 ;  /* 0x000000233a237220 */ /* 0x000fe20000400000 */
[----:B------:R-:W-:Y:S01]  /*6f20*/  FFMA R32, R69, UR39, R32 ;  /* 0x0000002745207c23 */ /* 0x000fe20008000020 */
[----:B------:R-:W-:Y:S01]  /*6f30*/  FFMA R33, R70, UR39, R33 ;  /* 0x0000002746217c23 */ /* 0x000fe20008000021 */
[--C-:B------:R-:W-:Y:S02]  /*6f40*/  HADD2.F32 R75, -RZ, R76.reuse.H0_H0 ;  /* 0x2000004cff4b7230 */ /* 0x100fe40000004100 */
[----:B------:R-:W-:Y:S01]  /*6f50*/  FFMA R34, R71, UR39, R34 ;  /* 0x0000002747227c23 */ /* 0x000fe20008000022 */
[----:B------:R-:W-:Y:S01]  /*6f60*/  FMUL R38, R58, R38 ;  /* 0x000000263a267220 */ /* 0x000fe20000400000 */
[----:B------:R-:W-:Y:S02]  /*6f70*/  HADD2.F32 R76, -RZ, R76.H1_H1 ;  /* 0x3000004cff4c7230 */ /* 0x000fe40000004100 */
        /* <DEDUP_REMOVED lines=11> */
[----:B------:R-:W-:Y:S01]  /*7030*/  F2FP.F16.E4M3.UNPACK_B R88, R88.H1 ;  /* 0x00000058ff58723e */ /* 0x000fe200030006ff */
[----:B------:R-:W-:Y:S01]  /*7040*/  FFMA R25, R78, UR39, R25 ;  /* 0x000000274e197c23 */ /* 0x000fe20008000019 */
[--C-:B------:R-:W-:Y:S02]  /*7050*/  HADD2.F32 R83, -RZ, R84.reuse.H0_H0 ;  /* 0x20000054ff537230 */ /* 0x100fe40000004100 */
[----:B------:R-:W-:Y:S01]  /*7060*/  FFMA R26, R79, UR39, R26 ;  /* 0x000000274f1a7c23 */ /* 0x000fe2000800001a */
[----:B------:R-:W-:Y:S01]  /*7070*/  FMUL R30, R58, R30 ;  /* 0x0000001e3a1e7220 */ /* 0x000fe20000400000 */
[----:B------:R-:W-:Y:S01]  /*7080*/  HADD2.F32 R84, -RZ, R84.H1_H1 ;  /* 0x30000054ff547230 */ /* 0x000fe20000004100 */
[----:B------:R-:W-:Y:S01]  /*7090*/  F2FP.F16.E4M3.UNPACK_B R90, R89 ;  /* 0x00000059ff5a723e */ /* 0x000fe200020006ff */
[--C-:B------:R-:W-:Y:S02]  /*70a0*/  HADD2.F32 R85, -RZ, R86.reuse.H0_H0 ;  /* 0x20000056ff557230 */ /* 0x100fe40000004100 */
[----:B------:R-:W-:Y:S01]  /*70b0*/  FFMA R27, R80, UR39, R27 ;  /* 0x00000027501b7c23 */ /* 0x000fe2000800001b */
[----:B------:R-:W-:Y:S01]  /*70c0*/  FMUL R31, R58, R31 ;  /* 0x0000001f3a1f7220 */ /* 0x000fe20000400000 */
[----:B------:R-:W-:Y:S01]  /*70d0*/  FFMA R28, R81, UR39, R28 ;  /* 0x00000027511c7c23 */ /* 0x000fe2000800001c */
[----:B------:R-:W-:Y:S01]  /*70e0*/  HADD2.F32 R86, -RZ, R86.H1_H1 ;  /* 0x30000056ff567230 */ /* 0x000fe20000004100 */
[----:B------:R-:W-:Y:S01]  /*70f0*/  F2FP.F16.E4M3.UNPACK_B R89, R89.H1 ;  /* 0x00000059ff59723e */ /* 0x000fe200030006ff */
[----:B------:R-:W-:Y:S01]  /*7100*/  FFMA R29, R82, UR39, R29 ;  /* 0x00000027521d7c23 */ /* 0x000fe2000800001d */
[--C-:B------:R-:W-:Y:S02]  /*7110*/  HADD2.F32 R87, -RZ, R88.reuse.H0_H0 ;  /* 0x20000058ff577230 */ /* 0x100fe40000004100 */
[----:B------:R-:W-:Y:S01]  /*7120*/  FFMA R30, R83, UR39, R30 ;  /* 0x00000027531e7c23 */ /* 0x000fe2000800001e */
[----:B------:R-:W-:Y:S02]  /*7130*/  HADD2.F32 R88, -RZ, R88.H1_H1 ;  /* 0x30000058ff587230 */ /* 0x000fe40000004100 */
[----:B------:R-:W-:Y:S01]  /*7140*/  FMUL R6, R58, R6 ;  /* 0x000000063a067220 */ /* 0x000fe20000400000 */
[--C-:B------:R-:W-:Y:S02]  /*7150*/  HADD2.F32 R3, -RZ, R90.reuse.H0_H0 ;  /* 0x2000005aff037230 */ /* 0x100fe40000004100 */
[----:B------:R-:W-:Y:S01]  /*7160*/  FFMA R31, R84, UR39, R31 ;  /* 0x00000027541f7c23 */ /* 0x000fe2000800001f */
[----:B------:R-:W-:Y:S01]  /*7170*/  FMUL R7, R58, R7 ;  /* 0x000000073a077220 */ /* 0x000fe20000400000 */
[----:B------:R-:W-:Y:S01]  /*7180*/  FFMA R4, R85, UR39, R4 ;  /* 0x0000002755047c23 */ /* 0x000fe20008000004 */
[----:B------:R-:W-:Y:S02]  /*7190*/  HADD2.F32 R0, -RZ, R90.H1_H1 ;  /* 0x3000005aff007230 */ /* 0x000fe40000004100 */
[----:B------:R-:W-:Y:S01]  /*71a0*/  FFMA R5, R86, UR39, R5 ;  /* 0x0000002756057c23 */ /* 0x000fe20008000005 */
[--C-:B------:R-:W-:Y:S02]  /*71b0*/  HADD2.F32 R13, -RZ, R89.reuse.H0_H0 ;  /* 0x20000059ff0d7230 */ /* 0x100fe40000004100 */
[----:B------:R-:W-:Y:S01]  /*71c0*/  FFMA R6, R87, UR39, R6 ;  /* 0x0000002757067c23 */ /* 0x000fe20008000006 */
[----:B------:R-:W-:Y:S02]  /*71d0*/  HADD2.F32 R12, -RZ, R89.H1_H1 ;  /* 0x30000059ff0c7230 */ /* 0x000fe40000004100 */
[----:B------:R-:W-:Y:S01]  /*71e0*/  FMUL R10, R58, R10 ;  /* 0x0000000a3a0a7220 */ /* 0x000fe20000400000 */
[----:B------:R-:W-:Y:S01]  /*71f0*/  FFMA R7, R88, UR39, R7 ;  /* 0x0000002758077c23 */ /* 0x000fe20008000007 */
[----:B------:R-:W-:Y:S01]  /*7200*/  FMUL R11, R58, R11 ;  /* 0x0000000b3a0b7220 */ /* 0x000fe20000400000 */
[----:B------:R-:W-:Y:S01]  /*7210*/  FFMA R8, R3, UR39, R8 ;  /* 0x0000002703087c23 */ /* 0x000fe20008000008 */
[----:B------:R-:W-:Y:S01]  /*7220*/  FFMA R9, R0, UR39, R9 ;  /* 0x0000002700097c23 */ /* 0x000fe20008000009 */
[----:B------:R-:W-:Y:S01]  /*7230*/  FFMA R10, R13, UR39, R10 ;  /* 0x000000270d0a7c23 */ /* 0x000fe2000800000a */
[----:B------:R-:W-:Y:S01]  /*7240*/  FFMA R11, R12, UR39, R11 ;  /* 0x000000270c0b7c23 */ /* 0x000fe2000800000b */
[----:B------:R-:W-:Y:S01]  /*7250*/  F2FP.SATFINITE.E4M3.F32.PACK_AB_MERGE_C R117, R47, R46, RZ ;  /* 0x0000002e2f75723e */ /* 0x000fe200048070ff */
[----:B------:R-:W-:Y:S01]  /*7260*/  UIADD3 UR24, UPT, UPT, UR38, 0x1, URZ ;  /* 0x0000000126187890 */ /* 0x000fe2000fffe0ff */
[----:B------:R-:W-:Y:S01]  /*7270*/  F2FP.SATFINITE.E4M3.F32.PACK_AB_MERGE_C R118, R35, R34, RZ ;  /* 0x000000222376723e */ /* 0x000fe200048070ff */
[----:B------:R-:W-:Y:S01]  /*7280*/  BSSY.RECONVERGENT B0, `(.L_x_112) ;  /* 0x0000038000007945 */ /* 0x000fe20003800200 */
[----:B------:R-:W-:Y:S02]  /*7290*/  F2FP.SATFINITE.E4M3.F32.PACK_AB_MERGE_C R119, R39, R38, RZ ;  /* 0x000000262777723e */ /* 0x000fe400048070ff */
[----:B------:R-:W-:Y:S02]  /*72a0*/  F2FP.SATFINITE.E4M3.F32.PACK_AB_MERGE_C R120, R27, R26, RZ ;  /* 0x0000001a1b78723e */ /* 0x000fe400048070ff */
[----:B------:R-:W-:Y:S02]  /*72b0*/  F2FP.SATFINITE.E4M3.F32.PACK_AB_MERGE_C R121, R31, R30, RZ ;  /* 0x0000001e1f79723e */ /* 0x000fe400048070ff */
[----:B------:R-:W-:Y:S02]  /*72c0*/  F2FP.SATFINITE.E4M3.F32.PACK_AB_MERGE_C R122, R7, R6, RZ ;  /* 0x00000006077a723e */ /* 0x000fe400048070ff */
[----:B------:R-:W-:Y:S02]  /*72d0*/  F2FP.SATFINITE.E4M3.F32.PACK_AB_MERGE_C R123, R11, R10, RZ ;  /* 0x0000000a0b7b723e */ /* 0x000fe400048070ff */
[----:B------:R-:W-:Y:S02]  /*72e0*/  F2FP.SATFINITE.E4M3.F32.PACK_AB_MERGE_C R117, R45, R44, R117 ;  /* 0x0000002c2d75723e */ /* 0x000fe40004807075 */
[----:B------:R-:W-:Y:S02]  /*72f0*/  F2FP.SATFINITE.E4M3.F32.PACK_AB_MERGE_C R118, R33, R32, R118 ;  /* 0x000000202176723e */ /* 0x000fe40004807076 */
[----:B------:R-:W-:Y:S01]  /*7300*/  F2FP.SATFINITE.E4M3.F32.PACK_AB_MERGE_C R119, R37, R36, R119 ;  /* 0x000000242577723e */ /* 0x000fe20004807077 */
[----:B------:R1:W-:Y:S01]  /*7310*/  STS.64 [R105+UR44+0x1a80], R116 ;  /* 0x001a807469007988 */ /* 0x0003e20008000a2c */
[----:B------:R-:W-:Y:S02]  /*7320*/  F2FP.SATFINITE.E4M3.F32.PACK_AB_MERGE_C R120, R25, R24, R120 ;  /* 0x000000181978723e */ /* 0x000fe40004807078 */
[----:B------:R-:W-:Y:S02]  /*7330*/  F2FP.SATFINITE.E4M3.F32.PACK_AB_MERGE_C R121, R29, R28, R121 ;  /* 0x0000001c1d79723e */ /* 0x000fe40004807079 */
[----:B------:R-:W-:Y:S01]  /*7340*/  F2FP.SATFINITE.E4M3.F32.PACK_AB_MERGE_C R122, R5, R4, R122 ;  /* 0x00000004057a723e */ /* 0x000fe2000480707a */
[----:B------:R1:W-:Y:S01]  /*7350*/  STS.64 [R105+UR44+0x1e80], R118 ;  /* 0x001e807669007988 */ /* 0x0003e20008000a2c */
[----:B------:R-:W-:Y:S05]  /*7360*/  F2FP.SATFINITE.E4M3.F32.PACK_AB_MERGE_C R123, R9, R8, R123 ;  /* 0x00000008097b723e */ /* 0x000fea000480707b */
[----:B------:R1:W-:Y:S06]  /*7370*/  STS.64 [R105+UR44+0x2280], R120 ;  /* 0x0022807869007988 */ /* 0x0003ec0008000a2c */
[----:B------:R1:W-:Y:S01]  /*7380*/  STS.64 [R105+UR44+0x2680], R122 ;  /* 0x0026807a69007988 */ /* 0x0003e20008000a2c */
[----:B------:R-:W-:Y:S01]  /*7390*/  @!PT LDS RZ, [RZ] ;  /* 0x00000000fffff984 */ /* 0x000fe20000000800 */
[----:B------:R-:W-:Y:S01]  /*73a0*/  @!PT LDS RZ, [RZ] ;  /* 0x00000000fffff984 */ /* 0x000fe20000000800 */
[----:B------:R-:W-:Y:S01]  /*73b0*/  @!PT LDS RZ, [RZ] ;  /* 0x00000000fffff984 */ /* 0x000fe20000000800 */
[----:B------:R-:W-:Y:S01]  /*73c0*/  @!PT LDS RZ, [RZ] ;  /* 0x00000000fffff984 */ /* 0x000fe20000000800 */
[----:B------:R3:W-:Y:S06]  /*73d0*/  MEMBAR.ALL.CTA ;  /* 0x0000000000007992 */ /* 0x0007ec0000008000 */
[----:B---3--:R-:W3:Y:S02]  /*73e0*/  FENCE.VIEW.ASYNC.S ;  /* 0x00000000000073c6 */ /* 0x008ee40000000000 */
[----:B---3--:R-:W-:Y:S06]  /*73f0*/  BAR.SYNC.DEFER_BLOCKING 0x1, 0x80 ;  /* 0x0042000000007b1d */ /* 0x008fec0000010000 */
[----:B------:R-:W-:Y:S05]  /*7400*/  @P0 BRA `(.L_x_113) ;  /* 0x00000000007c0947 */ /* 0x000fea0003800000 */
[----:B------:R-:W-:Y:S01]  /*7410*/  R2UR UR13, R99 ;  /* 0x00000000630d72ca */ /* 0x000fe200000e0000 */
[----:B------:R-:W-:Y:S01]  /*7420*/  UIADD3 UR26, UP0, UPT, UR48, 0x680, URZ ;  /* 0x00000680301a7890 */ /* 0x000fe2000ff1e0ff */
[----:B------:R-:W-:Y:S01]  /*7430*/  R2UR UR14, R101 ;  /* 0x00000000650e72ca */ /* 0x000fe200000e0000 */
[----:B------:R-:W-:Y:S02]  /*7440*/  UIADD3 UR12, UPT, UPT, UR44, 0x1680, URZ ;  /* 0x000016802c0c7890 */ /* 0x000fe4000fffe0ff */
[----:B------:R-:W-:Y:S01]  /*7450*/  UIADD3.X UR27, UPT, UPT, URZ, UR49, URZ, UP0, !UPT ;  /* 0x00000031ff1b7290 */ /* 0x000fe200087fe4ff */
[----:B------:R-:W-:Y:S01]  /*7460*/  UMOV UR15, UR36 ;  /* 0x00000024000f7c82 */ /* 0x000fe20008000000 */
[----:B------:R-:W-:Y:S01]  /*7470*/  UIADD3 UR8, UPT, UPT, UR44, 0x1a80, URZ ;  /* 0x00001a802c087890 */ /* 0x000fe2000fffe0ff */
[----:B------:R-:W-:Y:S01]  /*7480*/  UMOV UR11, UR36 ;  /* 0x00000024000b7c82 */ /* 0x000fe20008000000 */
[----:B------:R-:W-:Y:S04]  /*7490*/  UIADD3 UR4, UPT, UPT, UR44, 0x1e80, URZ ;  /* 0x00001e802c047890 */ /* 0x000fe8000fffe0ff */
[----:B------:R-:W-:Y:S02]  /*74a0*/  UIMAD UR13, UR13, 0x50, URZ ;  /* 0x000000500d0d78a4 */ /* 0x000fe4000f8e02ff */
[----:B------:R-:W-:Y:S02]  /*74b0*/  USHF.L.U32 UR14, UR14, 0x6, URZ ;  /* 0x000000060e0e7899 */ /* 0x000fe400080006ff */
[----:B------:R-:W-:Y:S02]  /*74c0*/  UIADD3 UR9, UPT, UPT, UR13, 0x10, URZ ;  /* 0x000000100d097890 */ /* 0x000fe4000fffe0ff */
[----:B------:R-:W-:Y:S01]  /*74d0*/  UIADD3 UR5, UPT, UPT, UR13, 0x20, URZ ;  /* 0x000000200d057890 */ /* 0x000fe2000fffe0ff */
[----:B------:R-:W-:Y:S02]  /*74e0*/  UMOV UR7, UR36 ;  /* 0x0000002400077c82 */ /* 0x000fe40008000000 */
[----:B------:R-:W-:Y:S01]  /*74f0*/  UMOV UR10, UR14 ;  /* 0x0000000e000a7c82 */ /* 0x000fe20008000000 */
[----:B------:R-:W-:Y:S01]  /*7500*/  UMOV UR6, UR14 ;  /* 0x0000000e00067c82 */ /* 0x000fe20008000000 */
[----:B------:R3:W-:Y:S01]  /*7510*/  UTMASTG.3D [UR12], [UR26] ;  /* 0x0000000c1a0073b5 */ /* 0x0007e20008010000 */
[----:B------:R-:W-:Y:S02]  /*7520*/  UIADD3 UR20, UPT, UPT, UR44, 0x2280, URZ ;  /* 0x000022802c147890 */ /* 0x000fe4000fffe0ff */
[----:B------:R-:W-:Y:S01]  /*7530*/  UIADD3 UR21, UPT, UPT, UR13, 0x30, URZ ;  /* 0x000000300d157890 */ /* 0x000fe2000fffe0ff */
[----:B------:R-:W-:Y:S01]  /*7540*/  UMOV UR23, UR36 ;  /* 0x0000002400177c82 */ /* 0x000fe20008000000 */
[----:B------:R-:W-:Y:S01]  /*7550*/  UMOV UR22, UR14 ;  /* 0x0000000e00167c82 */ /* 0x000fe20008000000 */
[----:B------:R-:W-:Y:S01]  /*7560*/  UIADD3 UR16, UPT, UPT, UR44, 0x2680, URZ ;  /* 0x000026802c107890 */ /* 0x000fe2000fffe0ff */
[----:B------:R3:W-:Y:S01]  /*7570*/  UTMASTG.3D [UR8], [UR26] ;  /* 0x000000081a0073b5 */ /* 0x0007e20008010000 */
[----:B------:R-:W-:Y:S01]  /*7580*/  UIADD3 UR17, UPT, UPT, UR13, 0x40, URZ ;  /* 0x000000400d117890 */ /* 0x000fe2000fffe0ff */
[----:B------:R-:W-:Y:S01]  /*7590*/  UMOV UR19, UR36 ;  /* 0x0000002400137c82 */ /* 0x000fe20008000000 */
[----:B------:R-:W-:Y:S01]  /*75a0*/  UMOV UR18, UR14 ;  /* 0x0000000e00127c82 */ /* 0x000fe20008000000 */
[----:B------:R3:W-:Y:S01]  /*75b0*/  UTMASTG.3D [UR4], [UR26] ;  /* 0x000000041a0073b5 */ /* 0x0007e20008010000 */
[----:B------:R3:W-:Y:S05]  /*75c0*/  UTMASTG.3D [UR20], [UR26] ;  /* 0x000000141a0073b5 */ /* 0x0007ea0008010000 */
[----:B------:R3:W-:Y:S01]  /*75d0*/  UTMASTG.3D [UR16], [UR26] ;  /* 0x000000101a0073b5 */ /* 0x0007e20008010000 */
[----:B------:R0:W-:Y:S01]  /*75e0*/  UTMACMDFLUSH ;  /* 0x00000000000079b7 */ /* 0x0001e20000000000 */
[----:B---3--:R-:W-:Y:S04]  /*75f0*/  DEPBAR.LE SB0, 0x0 ;  /* 0x000080000000791a */ /* 0x008fe80000000000 */
.L_x_113:
[----:B------:R-:W-:Y:S05]  /*7600*/  BSYNC.RECONVERGENT B0 ;  /* 0x0000000000007941 */ /* 0x000fea0003800200 */
.L_x_112:
[----:B------:R-:W-:Y:S01]  /*7610*/  BAR.SYNC.DEFER_BLOCKING 0x1, 0x80 ;  /* 0x0042000000007b1d */ /* 0x000fe20000010000 */
[----:B------:R-:W-:Y:S01]  /*7620*/  ISETP.NE.AND P1, PT, R112, RZ, PT ;  /* 0x000000ff7000720c */ /* 0x000fe20003f25270 */
[----:B------:R-:W-:Y:S01]  /*7630*/  UISETP.NE.AND UP0, UPT, UR24, 0x4, UPT ;  /* 0x000000041800788c */ /* 0x000fe2000bf05270 */
[----:B------:R-:W-:Y:S01]  /*7640*/  ISETP.NE.AND P0, PT, R113, 0x2, PT ;  /* 0x000000027100780c */ /* 0x000fe20003f05270 */
[----:B------:R-:W-:Y:S02]  /*7650*/  IMAD.IADD R99, R57, 0x1, R91 ;  /* 0x0000000139637824 */ /* 0x000fe400078e025b */
[----:B------:R-:W-:Y:S01]  /*7660*/  USEL UR4, URZ, 0x1, UP0 ;  /* 0x00000001ff047887 */ /* 0x000fe20008000000 */
[----:B------:R-:W-:Y:S01]  /*7670*/  SEL R0, RZ, 0x1, P0 ;  /* 0x00000001ff007807 */ /* 0x000fe20000000000 */
[----:B------:R-:W-:Y:S01]  /*7680*/  USEL UR38, UR24, URZ, UP0 ;  /* 0x000000ff18267287 */ /* 0x000fe20008000000 */
[----:B------:R-:W-:Y:S01]  /*7690*/  SEL R113, R113, RZ, P0 ;  /* 0x000000ff71717207 */ /* 0x000fe20000000000 */
[----:B------:R-:W-:Y:S01]  /*76a0*/  IMAD.IADD R101, R59, 0x1, R98 ;  /* 0x000000013b657824 */ /* 0x000fe200078e0262 */
[----:B------:R-:W-:Y:S02]  /*76b0*/  LOP3.LUT R109, R109, R0, RZ, 0x3c, !PT ;  /* 0x000000006d6d7212 */ /* 0x000fe400078e3cff */
[----:B------:R-:W-:Y:S02]  /*76c0*/  LOP3.LUT R110, R110, UR4, RZ, 0x3c, !PT ;  /* 0x000000046e6e7c12 */ /* 0x000fe4000f8e3cff */
[----:B------:R-:W-:Y:S01]  /*76d0*/  @P1 R2UR UR36, R107 ;  /* 0x000000006b2412ca */ /* 0x000fe200000e0000 */
[----:B------:R-:W-:Y:S03]  /*76e0*/  @!UPT UIADD3 URZ, UPT, UPT, URZ, URZ, URZ ;  /* 0x000000fffffff290 */ /* 0x000fe6000fffe0ff */
[----:B------:R-:W-:Y:S11]  /*76f0*/  @P1 BRA `(.L_x_114) ;  /* 0xffffffdc009c1947 */ /* 0x000ff6000383ffff */
[----:B------:R-:W-:Y:S05]  /*7700*/  EXIT ;  /* 0x000000000000794d */ /* 0x000fea0003800000 */
.L_x_20:
[----:B--2---:R2:W1:Y:S02]  /*7710*/  SYNCS.PHASECHK.TRANS64.TRYWAIT P0, [R3+URZ+0x210], R2 ;  /* 0x00021002030075a7 */ /* 0x00446400080011ff */
[----:B-1----:R-:W-:Y:S05]  /*7720*/  @!P0 NANOSLEEP.SYNCS 0x989680 ;  /* 0x009896800000895d */ /* 0x002fea0003900000 */
[----:B------:R-:W1:Y:S02]  /*7730*/  @!P0 SYNCS.PHASECHK.TRANS64 P0, [R3+URZ+0x210], R2 ;  /* 0x00021002030085a7 */ /* 0x000e6400080010ff */
[----:B-1----:R-:W-:Y:S05]  /*7740*/  @!P0 BRA `(.L_x_20) ;  /* 0xfffffffc00f08947 */ /* 0x002fea000383ffff */
[----:B------:R-:W-:Y:S05]  /*7750*/  BRA `(.L_x_115) ;  /* 0xffffffa000307947 */ /* 0x000fea000383ffff */
.L_x_23:
[----:B-1----:R-:W-:Y:S07]  /*7760*/  MOV R2, UR33 ;  /* 0x0000002100027c02 */ /* 0x002fee0008000f00 */
.L_x_116:
[----:B-1----:R1:W2:Y:S02]  /*7770*/  SYNCS.PHASECHK.TRANS64.TRYWAIT P0, [R2+URZ+0xc0], R5 ;  /* 0x0000c005020075a7 */ /* 0x0022a400080011ff */
[----:B--2---:R-:W-:Y:S05]  /*7780*/  @!P0 NANOSLEEP.SYNCS 0x989680 ;  /* 0x009896800000895d */ /* 0x004fea0003900000 */
[----:B------:R-:W2:Y:S02]  /*7790*/  @!P0 SYNCS.PHASECHK.TRANS64 P0, [R2+URZ+0xc0], R5 ;  /* 0x0000c005020085a7 */ /* 0x000ea400080010ff */
[----:B--2---:R-:W-:Y:S05]  /*77a0*/  @!P0 BRA `(.L_x_116) ;  /* 0xfffffffc00f08947 */ /* 0x004fea000383ffff */
[----:B------:R-:W-:Y:S05]  /*77b0*/  BRA `(.L_x_22) ;  /* 0xffffffa000807947 */ /* 0x000fea000383ffff */
.L_x_29:
[----:B-1----:R-:W-:Y:S07]  /*77c0*/  MOV R2, UR17 ;  /* 0x0000001100027c02 */ /* 0x002fee0008000f00 */
.L_x_117:
[----:B-1----:R1:W2:Y:S02]  /*77d0*/  SYNCS.PHASECHK.TRANS64.TRYWAIT P0, [R2+URZ+0xc0], R5 ;  /* 0x0000c005020075a7 */ /* 0x0022a400080011ff */
[----:B--2---:R-:W-:Y:S05]  /*77e0*/  @!P0 NANOSLEEP.SYNCS 0x989680 ;  /* 0x009896800000895d */ /* 0x004fea0003900000 */
[----:B------:R-:W2:Y:S02]  /*77f0*/  @!P0 SYNCS.PHASECHK.TRANS64 P0, [R2+URZ+0xc0], R5 ;  /* 0x0000c005020085a7 */ /* 0x000ea400080010ff */
[----:B--2---:R-:W-:Y:S05]  /*7800*/  @!P0 BRA `(.L_x_117) ;  /* 0xfffffffc00f08947 */ /* 0x004fea000383ffff */
[----:B------:R-:W-:Y:S05]  /*7810*/  BRA `(.L_x_28) ;  /* 0xffffffa400287947 */ /* 0x000fea000383ffff */
.L_x_33:
[----:B-1----:R1:W2:Y:S02]  /*7820*/  SYNCS.PHASECHK.TRANS64.TRYWAIT P0, [R2+URZ+0x1a0], R3 ;  /* 0x0001a003020075a7 */ /* 0x0022a400080011ff */
[----:B--2---:R-:W-:Y:S05]  /*7830*/  @!P0 NANOSLEEP.SYNCS 0x989680 ;  /* 0x009896800000895d */ /* 0x004fea0003900000 */
[----:B------:R-:W2:Y:S02]  /*7840*/  @!P0 SYNCS.PHASECHK.TRANS64 P0, [R2+URZ+0x1a0], R3 ;  /* 0x0001a003020085a7 */ /* 0x000ea400080010ff */
[----:B--2---:R-:W-:Y:S05]  /*7850*/  @!P0 BRA `(.L_x_33) ;  /* 0xfffffffc00f08947 */ /* 0x004fea000383ffff */
[----:B------:R-:W-:Y:S05]  /*7860*/  BRA `(.L_x_118) ;  /* 0xffffffa400b87947 */ /* 0x000fea000383ffff */
.L_x_37:
[----:B----4-:R-:W-:-:S07]  /*7870*/  MOV R0, UR5 ;  /* 0x0000000500007c02 */ /* 0x010fce0008000f00 */
.L_x_119:
[----:B-1----:R1:W2:Y:S02]  /*7880*/  SYNCS.PHASECHK.TRANS64.TRYWAIT P0, [R0+URZ], R3 ;  /* 0x00000003000075a7 */ /* 0x0022a400080011ff */
[----:B--2---:R-:W-:Y:S05]  /*7890*/  @!P0 NANOSLEEP.SYNCS 0x989680 ;  /* 0x009896800000895d */ /* 0x004fea0003900000 */
[----:B------:R-:W2:Y:S02]  /*78a0*/  @!P0 SYNCS.PHASECHK.TRANS64 P0, [R0+URZ], R3 ;  /* 0x00000003000085a7 */ /* 0x000ea400080010ff */
[----:B--2---:R-:W-:Y:S05]  /*78b0*/  @!P0 BRA `(.L_x_119) ;  /* 0xfffffffc00f08947 */ /* 0x004fea000383ffff */
[----:B------:R-:W-:Y:S05]  /*78c0*/  BRA `(.L_x_120) ;  /* 0xffffffac00287947 */ /* 0x000fea000383ffff */
.L_x_38:
[----:B----4-:R-:W-:-:S07]  /*78d0*/  MOV R0, UR5 ;  /* 0x0000000500007c02 */ /* 0x010fce0008000f00 */
.L_x_121:
[----:B-1----:R1:W2:Y:S02]  /*78e0*/  SYNCS.PHASECHK.TRANS64.TRYWAIT P0, [R0+URZ], R3 ;  /* 0x00000003000075a7 */ /* 0x0022a400080011ff */
[----:B--2---:R-:W-:Y:S05]  /*78f0*/  @!P0 NANOSLEEP.SYNCS 0x989680 ;  /* 0x009896800000895d */ /* 0x004fea0003900000 */
[----:B------:R-:W2:Y:S02]  /*7900*/  @!P0 SYNCS.PHASECHK.TRANS64 P0, [R0+URZ], R3 ;  /* 0x00000003000085a7 */ /* 0x000ea400080010ff */
[----:B--2---:R-:W-:Y:S05]  /*7910*/  @!P0 BRA `(.L_x_121) ;  /* 0xfffffffc00f08947 */ /* 0x004fea000383ffff */
[----:B------:R-:W-:Y:S05]  /*7920*/  BRA `(.L_x_122) ;  /* 0xffffffac00347947 */ /* 0x000fea000383ffff */
.L_x_39:
[----:B----4-:R-:W-:-:S07]  /*7930*/  MOV R0, UR5 ;  /* 0x0000000500007c02 */ /* 0x010fce0008000f00 */
.L_x_123:
[----:B-1----:R1:W2:Y:S02]  /*7940*/  SYNCS.PHASECHK.TRANS64.TRYWAIT P0, [R0+URZ], R3 ;  /* 0x00000003000075a7 */ /* 0x0022a400080011ff */
[----:B--2---:R-:W-:Y:S05]  /*7950*/  @!P0 NANOSLEEP.SYNCS 0x989680 ;  /* 0x009896800000895d */ /* 0x004fea0003900000 */
[----:B------:R-:W2:Y:S02]  /*7960*/  @!P0 SYNCS.PHASECHK.TRANS64 P0, [R0+URZ], R3 ;  /* 0x00000003000085a7 */ /* 0x000ea400080010ff */
[----:B--2---:R-:W-:Y:S05]  /*7970*/  @!P0 BRA `(.L_x_123) ;  /* 0xfffffffc00f08947 */ /* 0x004fea000383ffff */
[----:B------:R-:W-:Y:S05]  /*7980*/  BRA `(.L_x_124) ;  /* 0xffffffac00407947 */ /* 0x000fea000383ffff */
.L_x_40:
[----:B----4-:R-:W-:-:S07]  /*7990*/  MOV R0, UR5 ;  /* 0x0000000500007c02 */ /* 0x010fce0008000f00 */
.L_x_125:
[----:B-1----:R1:W2:Y:S02]  /*79a0*/  SYNCS.PHASECHK.TRANS64.TRYWAIT P0, [R0+URZ], R3 ;  /* 0x00000003000075a7 */ /* 0x0022a400080011ff */
[----:B--2---:R-:W-:Y:S05]  /*79b0*/  @!P0 NANOSLEEP.SYNCS 0x989680 ;  /* 0x009896800000895d */ /* 0x004fea0003900000 */
[----:B------:R-:W2:Y:S02]  /*79c0*/  @!P0 SYNCS.PHASECHK.TRANS64 P0, [R0+URZ], R3 ;  /* 0x00000003000085a7 */ /* 0x000ea400080010ff */
[----:B--2---:R-:W-:Y:S05]  /*79d0*/  @!P0 BRA `(.L_x_125) ;  /* 0xfffffffc00f08947 */ /* 0x004fea000383ffff */
[----:B------:R-:W-:Y:S05]  /*79e0*/  BRA `(.L_x_126) ;  /* 0xffffffac004c7947 */ /* 0x000fea000383ffff */
.L_x_41:
[----:B----4-:R-:W-:-:S07]  /*79f0*/  MOV R0, UR5 ;  /* 0x0000000500007c02 */ /* 0x010fce0008000f00 */
.L_x_127:
[----:B-1----:R1:W2:Y:S02]  /*7a00*/  SYNCS.PHASECHK.TRANS64.TRYWAIT P0, [R0+URZ], R3 ;  /* 0x00000003000075a7 */ /* 0x0022a400080011ff */
[----:B--2---:R-:W-:Y:S05]  /*7a10*/  @!P0 NANOSLEEP.SYNCS 0x989680 ;  /* 0x009896800000895d */ /* 0x004fea0003900000 */
[----:B------:R-:W2:Y:S02]  /*7a20*/  @!P0 SYNCS.PHASECHK.TRANS64 P0, [R0+URZ], R3 ;  /* 0x00000003000085a7 */ /* 0x000ea400080010ff */
[----:B--2---:R-:W-:Y:S05]  /*7a30*/  @!P0 BRA `(.L_x_127) ;  /* 0xfffffffc00f08947 */ /* 0x004fea000383ffff */
[----:B------:R-:W-:Y:S05]  /*7a40*/  BRA `(.L_x_128) ;  /* 0xffffffac00587947 */ /* 0x000fea000383ffff */
.L_x_42:
[----:B----4-:R-:W-:-:S07]  /*7a50*/  MOV R0, UR5 ;  /* 0x0000000500007c02 */ /* 0x010fce0008000f00 */
.L_x_129:
[----:B-1----:R1:W2:Y:S02]  /*7a60*/  SYNCS.PHASECHK.TRANS64.TRYWAIT P0, [R0+URZ], R3 ;  /* 0x00000003000075a7 */ /* 0x0022a400080011ff */
[----:B--2---:R-:W-:Y:S05]  /*7a70*/  @!P0 NANOSLEEP.SYNCS 0x989680 ;  /* 0x009896800000895d */ /* 0x004fea0003900000 */
[----:B------:R-:W2:Y:S02]  /*7a80*/  @!P0 SYNCS.PHASECHK.TRANS64 P0, [R0+URZ], R3 ;  /* 0x00000003000085a7 */ /* 0x000ea400080010ff */
[----:B--2---:R-:W-:Y:S05]  /*7a90*/  @!P0 BRA `(.L_x_129) ;  /* 0xfffffffc00f08947 */ /* 0x004fea000383ffff */
[----:B------:R-:W-:Y:S05]  /*7aa0*/  BRA `(.L_x_130) ;  /* 0xffffffac00647947 */ /* 0x000fea000383ffff */
.L_x_43:
[----:B----4-:R-:W-:-:S07]  /*7ab0*/  MOV R0, UR5 ;  /* 0x0000000500007c02 */ /* 0x010fce0008000f00 */
.L_x_131:
[----:B-1----:R1:W2:Y:S02]  /*7ac0*/  SYNCS.PHASECHK.TRANS64.TRYWAIT P0, [R0+URZ], R3 ;  /* 0x00000003000075a7 */ /* 0x0022a400080011ff */
[----:B--2---:R-:W-:Y:S05]  /*7ad0*/  @!P0 NANOSLEEP.SYNCS 0x989680 ;  /* 0x009896800000895d */ /* 0x004fea0003900000 */
[----:B------:R-:W2:Y:S02]  /*7ae0*/  @!P0 SYNCS.PHASECHK.TRANS64 P0, [R0+URZ], R3 ;  /* 0x00000003000085a7 */ /* 0x000ea400080010ff */
[----:B--2---:R-:W-:Y:S05]  /*7af0*/  @!P0 BRA `(.L_x_131) ;  /* 0xfffffffc00f08947 */ /* 0x004fea000383ffff */
[----:B------:R-:W-:Y:S05]  /*7b00*/  BRA `(.L_x_132) ;  /* 0xffffffac00707947 */ /* 0x000fea000383ffff */
.L_x_44:
[----:B----4-:R-:W-:-:S07]  /*7b10*/  MOV R0, UR5 ;  /* 0x0000000500007c02 */ /* 0x010fce0008000f00 */
.L_x_133:
[----:B-1----:R1:W2:Y:S02]  /*7b20*/  SYNCS.PHASECHK.TRANS64.TRYWAIT P0, [R0+URZ], R3 ;  /* 0x00000003000075a7 */ /* 0x0022a400080011ff */
[----:B--2---:R-:W-:Y:S05]  /*7b30*/  @!P0 NANOSLEEP.SYNCS 0x989680 ;  /* 0x009896800000895d */ /* 0x004fea0003900000 */
[----:B------:R-:W2:Y:S02]  /*7b40*/  @!P0 SYNCS.PHASECHK.TRANS64 P0, [R0+URZ], R3 ;  /* 0x00000003000085a7 */ /* 0x000ea400080010ff */
[----:B--2---:R-:W-:Y:S05]  /*7b50*/  @!P0 BRA `(.L_x_133) ;  /* 0xfffffffc00f08947 */ /* 0x004fea000383ffff */
[----:B------:R-:W-:Y:S05]  /*7b60*/  BRA `(.L_x_134) ;  /* 0xffffffac007c7947 */ /* 0x000fea000383ffff */
.L_x_45:
[----:B----4-:R-:W-:-:S07]  /*7b70*/  MOV R0, UR5 ;  /* 0x0000000500007c02 */ /* 0x010fce0008000f00 */
.L_x_135:
[----:B-1----:R1:W2:Y:S02]  /*7b80*/  SYNCS.PHASECHK.TRANS64.TRYWAIT P0, [R0+URZ], R3 ;  /* 0x00000003000075a7 */ /* 0x0022a400080011ff */
[----:B--2---:R-:W-:Y:S05]  /*7b90*/  @!P0 NANOSLEEP.SYNCS 0x989680 ;  /* 0x009896800000895d */ /* 0x004fea0003900000 */
[----:B------:R-:W2:Y:S02]  /*7ba0*/  @!P0 SYNCS.PHASECHK.TRANS64 P0, [R0+URZ], R3 ;  /* 0x00000003000085a7 */ /* 0x000ea400080010ff */
[----:B--2---:R-:W-:Y:S05]  /*7bb0*/  @!P0 BRA `(.L_x_135) ;  /* 0xfffffffc00f08947 */ /* 0x004fea000383ffff */
[----:B------:R-:W-:Y:S05]  /*7bc0*/  BRA `(.L_x_136) ;  /* 0xffffffac00887947 */ /* 0x000fea000383ffff */
.L_x_46:
[----:B----4-:R-:W-:-:S07]  /*7bd0*/  MOV R0, UR5 ;  /* 0x0000000500007c02 */ /* 0x010fce0008000f00 */
.L_x_137:
[----:B-1----:R1:W2:Y:S02]  /*7be0*/  SYNCS.PHASECHK.TRANS64.TRYWAIT P0, [R0+URZ], R3 ;  /* 0x00000003000075a7 */ /* 0x0022a400080011ff */
[----:B--2---:R-:W-:Y:S05]  /*7bf0*/  @!P0 NANOSLEEP.SYNCS 0x989680 ;  /* 0x009896800000895d */ /* 0x004fea0003900000 */
[----:B------:R-:W2:Y:S02]  /*7c00*/  @!P0 SYNCS.PHASECHK.TRANS64 P0, [R0+URZ], R3 ;  /* 0x00000003000085a7 */ /* 0x000ea400080010ff */
[----:B--2---:R-:W-:Y:S05]  /*7c10*/  @!P0 BRA `(.L_x_137) ;  /* 0xfffffffc00f08947 */ /* 0x004fea000383ffff */
[----:B------:R-:W-:Y:S05]  /*7c20*/  BRA `(.L_x_138) ;  /* 0xffffffac00947947 */ /* 0x000fea000383ffff */
.L_x_47:
[----:B----4-:R-:W-:-:S07]  /*7c30*/  MOV R0, UR5 ;  /* 0x0000000500007c02 */ /* 0x010fce0008000f00 */
.L_x_139:
[----:B-1----:R1:W2:Y:S02]  /*7c40*/  SYNCS.PHASECHK.TRANS64.TRYWAIT P0, [R0+URZ], R3 ;  /* 0x00000003000075a7 */ /* 0x0022a400080011ff */
[----:B--2---:R-:W-:Y:S05]  /*7c50*/  @!P0 NANOSLEEP.SYNCS 0x989680 ;  /* 0x009896800000895d */ /* 0x004fea0003900000 */
[----:B------:R-:W2:Y:S02]  /*7c60*/  @!P0 SYNCS.PHASECHK.TRANS64 P0, [R0+URZ], R3 ;  /* 0x00000003000085a7 */ /* 0x000ea400080010ff */
[----:B--2---:R-:W-:Y:S05]  /*7c70*/  @!P0 BRA `(.L_x_139) ;  /* 0xfffffffc00f08947 */ /* 0x004fea000383ffff */
[----:B------:R-:W-:Y:S05]  /*7c80*/  BRA `(.L_x_140) ;  /* 0xffffffac00a07947 */ /* 0x000fea000383ffff */
.L_x_48:
[----:B----4-:R-:W-:-:S07]  /*7c90*/  MOV R0, UR5 ;  /* 0x0000000500007c02 */ /* 0x010fce0008000f00 */
.L_x_141:
[----:B-1----:R1:W2:Y:S02]  /*7ca0*/  SYNCS.PHASECHK.TRANS64.TRYWAIT P0, [R0+URZ], R3 ;  /* 0x00000003000075a7 */ /* 0x0022a400080011ff */
[----:B--2---:R-:W-:Y:S05]  /*7cb0*/  @!P0 NANOSLEEP.SYNCS 0x989680 ;  /* 0x009896800000895d */ /* 0x004fea0003900000 */
[----:B------:R-:W2:Y:S02]  /*7cc0*/  @!P0 SYNCS.PHASECHK.TRANS64 P0, [R0+URZ], R3 ;  /* 0x00000003000085a7 */ /* 0x000ea400080010ff */
[----:B--2---:R-:W-:Y:S05]  /*7cd0*/  @!P0 BRA `(.L_x_141) ;  /* 0xfffffffc00f08947 */ /* 0x004fea000383ffff */
[----:B------:R-:W-:Y:S05]  /*7ce0*/  BRA `(.L_x_142) ;  /* 0xffffffac00ac7947 */ /* 0x000fea000383ffff */
.L_x_49:
[----:B----4-:R-:W-:-:S07]  /*7cf0*/  MOV R0, UR5 ;  /* 0x0000000500007c02 */ /* 0x010fce0008000f00 */
.L_x_143:
[----:B-1----:R1:W2:Y:S02]  /*7d00*/  SYNCS.PHASECHK.TRANS64.TRYWAIT P0, [R0+URZ], R3 ;  /* 0x00000003000075a7 */ /* 0x0022a400080011ff */
[----:B--2---:R-:W-:Y:S05]  /*7d10*/  @!P0 NANOSLEEP.SYNCS 0x989680 ;  /* 0x009896800000895d */ /* 0x004fea0003900000 */
[----:B------:R-:W2:Y:S02]  /*7d20*/  @!P0 SYNCS.PHASECHK.TRANS64 P0, [R0+URZ], R3 ;  /* 0x00000003000085a7 */ /* 0x000ea400080010ff */
[----:B--2---:R-:W-:Y:S05]  /*7d30*/  @!P0 BRA `(.L_x_143) ;  /* 0xfffffffc00f08947 */ /* 0x004fea000383ffff */
[----:B------:R-:W-:Y:S05]  /*7d40*/  BRA `(.L_x_144) ;  /* 0xffffffac00b87947 */ /* 0x000fea000383ffff */
.L_x_50:
[----:B----4-:R-:W-:-:S07]  /*7d50*/  MOV R0, UR5 ;  /* 0x0000000500007c02 */ /* 0x010fce0008000f00 */
.L_x_145:
[----:B-1----:R1:W2:Y:S02]  /*7d60*/  SYNCS.PHASECHK.TRANS64.TRYWAIT P0, [R0+URZ], R3 ;  /* 0x00000003000075a7 */ /* 0x0022a400080011ff */
[----:B--2---:R-:W-:Y:S05]  /*7d70*/  @!P0 NANOSLEEP.SYNCS 0x989680 ;  /* 0x009896800000895d */ /* 0x004fea0003900000 */
[----:B------:R-:W2:Y:S02]  /*7d80*/  @!P0 SYNCS.PHASECHK.TRANS64 P0, [R0+URZ], R3 ;  /* 0x00000003000085a7 */ /* 0x000ea400080010ff */
[----:B--2---:R-:W-:Y:S05]  /*7d90*/  @!P0 BRA `(.L_x_145) ;  /* 0xfffffffc00f08947 */ /* 0x004fea000383ffff */
[----:B------:R-:W-:Y:S05]  /*7da0*/  BRA `(.L_x_146) ;  /* 0xffffffac00c47947 */ /* 0x000fea000383ffff */
.L_x_51:
[----:B----4-:R-:W-:-:S07]  /*7db0*/  MOV R0, UR5 ;  /* 0x0000000500007c02 */ /* 0x010fce0008000f00 */
.L_x_147:
[----:B-1----:R1:W2:Y:S02]  /*7dc0*/  SYNCS.PHASECHK.TRANS64.TRYWAIT P0, [R0+URZ], R3 ;  /* 0x00000003000075a7 */ /* 0x0022a400080011ff */
[----:B--2---:R-:W-:Y:S05]  /*7dd0*/  @!P0 NANOSLEEP.SYNCS 0x989680 ;  /* 0x009896800000895d */ /* 0x004fea0003900000 */
[----:B------:R-:W2:Y:S02]  /*7de0*/  @!P0 SYNCS.PHASECHK.TRANS64 P0, [R0+URZ], R3 ;  /* 0x00000003000085a7 */ /* 0x000ea400080010ff */
[----:B--2---:R-:W-:Y:S05]  /*7df0*/  @!P0 BRA `(.L_x_147) ;  /* 0xfffffffc00f08947 */ /* 0x004fea000383ffff */
[----:B------:R-:W-:Y:S05]  /*7e00*/  BRA `(.L_x_148) ;  /* 0xffffffac00d07947 */ /* 0x000fea000383ffff */
.L_x_52:
[----:B----4-:R-:W-:-:S07]  /*7e10*/  MOV R0, UR5 ;  /* 0x0000000500007c02 */ /* 0x010fce0008000f00 */
.L_x_149:
[----:B-1----:R1:W2:Y:S02]  /*7e20*/  SYNCS.PHASECHK.TRANS64.TRYWAIT P0, [R0+URZ], R3 ;  /* 0x00000003000075a7 */ /* 0x0022a400080011ff */
[----:B--2---:R-:W-:Y:S05]  /*7e30*/  @!P0 NANOSLEEP.SYNCS 0x989680 ;  /* 0x009896800000895d */ /* 0x004fea0003900000 */
[----:B------:R-:W2:Y:S02]  /*7e40*/  @!P0 SYNCS.PHASECHK.TRANS64 P0, [R0+URZ], R3 ;  /* 0x00000003000085a7 */ /* 0x000ea400080010ff */
[----:B--2---:R-:W-:Y:S05]  /*7e50*/  @!P0 BRA `(.L_x_149) ;  /* 0xfffffffc00f08947 */ /* 0x004fea000383ffff */
[----:B------:R-:W-:Y:S05]  /*7e60*/  BRA `(.L_x_150) ;  /* 0xffffffac00dc7947 */ /* 0x000fea000383ffff */
.L_x_53:
[----:B----4-:R-:W-:-:S07]  /*7e70*/  MOV R0, UR5 ;  /* 0x0000000500007c02 */ /* 0x010fce0008000f00 */
.L_x_151:
[----:B-1----:R1:W2:Y:S02]  /*7e80*/  SYNCS.PHASECHK.TRANS64.TRYWAIT P0, [R0+URZ], R3 ;  /* 0x00000003000075a7 */ /* 0x0022a400080011ff */
[----:B--2---:R-:W-:Y:S05]  /*7e90*/  @!P0 NANOSLEEP.SYNCS 0x989680 ;  /* 0x009896800000895d */ /* 0x004fea0003900000 */
[----:B------:R-:W2:Y:S02]  /*7ea0*/  @!P0 SYNCS.PHASECHK.TRANS64 P0, [R0+URZ], R3 ;  /* 0x00000003000085a7 */ /* 0x000ea400080010ff */
[----:B--2---:R-:W-:Y:S05]  /*7eb0*/  @!P0 BRA `(.L_x_151) ;  /* 0xfffffffc00f08947 */ /* 0x004fea000383ffff */
[----:B------:R-:W-:Y:S05]  /*7ec0*/  BRA `(.L_x_152) ;  /* 0xffffffac00e87947 */ /* 0x000fea000383ffff */
.L_x_54:
[----:B----4-:R-:W-:-:S07]  /*7ed0*/  MOV R0, UR5 ;  /* 0x0000000500007c02 */ /* 0x010fce0008000f00 */
.L_x_153:
[----:B-1----:R1:W2:Y:S02]  /*7ee0*/  SYNCS.PHASECHK.TRANS64.TRYWAIT P0, [R0+URZ], R3 ;  /* 0x00000003000075a7 */ /* 0x0022a400080011ff */
[----:B--2---:R-:W-:Y:S05]  /*7ef0*/  @!P0 NANOSLEEP.SYNCS 0x989680 ;  /* 0x009896800000895d */ /* 0x004fea0003900000 */
[----:B------:R-:W2:Y:S02]  /*7f00*/  @!P0 SYNCS.PHASECHK.TRANS64 P0, [R0+URZ], R3 ;  /* 0x00000003000085a7 */ /* 0x000ea400080010ff */
[----:B--2---:R-:W-:Y:S05]  /*7f10*/  @!P0 BRA `(.L_x_153) ;  /* 0xfffffffc00f08947 */ /* 0x004fea000383ffff */
[----:B------:R-:W-:Y:S05]  /*7f20*/  BRA `(.L_x_154) ;  /* 0xffffffac00f47947 */ /* 0x000fea000383ffff */
.L_x_55:
[----:B----4-:R-:W-:-:S07]  /*7f30*/  MOV R0, UR5 ;  /* 0x0000000500007c02 */ /* 0x010fce0008000f00 */
.L_x_155:
[----:B-1----:R1:W2:Y:S02]  /*7f40*/  SYNCS.PHASECHK.TRANS64.TRYWAIT P0, [R0+URZ], R3 ;  /* 0x00000003000075a7 */ /* 0x0022a400080011ff */
[----:B--2---:R-:W-:Y:S05]  /*7f50*/  @!P0 NANOSLEEP.SYNCS 0x989680 ;  /* 0x009896800000895d */ /* 0x004fea0003900000 */
[----:B------:R-:W2:Y:S02]  /*7f60*/  @!P0 SYNCS.PHASECHK.TRANS64 P0, [R0+URZ], R3 ;  /* 0x00000003000085a7 */ /* 0x000ea400080010ff */
[----:B--2---:R-:W-:Y:S05]  /*7f70*/  @!P0 BRA `(.L_x_155) ;  /* 0xfffffffc00f08947 */ /* 0x004fea000383ffff */
[----:B------:R-:W-:Y:S05]  /*7f80*/  BRA `(.L_x_156) ;  /* 0xffffffb000007947 */ /* 0x000fea000383ffff */
.L_x_56:
[----:B----4-:R-:W-:-:S07]  /*7f90*/  MOV R0, UR5 ;  /* 0x0000000500007c02 */ /* 0x010fce0008000f00 */
.L_x_157:
[----:B-1----:R1:W2:Y:S02]  /*7fa0*/  SYNCS.PHASECHK.TRANS64.TRYWAIT P0, [R0+URZ], R3 ;  /* 0x00000003000075a7 */ /* 0x0022a400080011ff */
[----:B--2---:R-:W-:Y:S05]  /*7fb0*/  @!P0 NANOSLEEP.SYNCS 0x989680 ;  /* 0x009896800000895d */ /* 0x004fea0003900000 */
[----:B------:R-:W2:Y:S02]  /*7fc0*/  @!P0 SYNCS.PHASECHK.TRANS64 P0, [R0+URZ], R3 ;  /* 0x00000003000085a7 */ /* 0x000ea400080010ff */
[----:B--2---:R-:W-:Y:S05]  /*7fd0*/  @!P0 BRA `(.L_x_157) ;  /* 0xfffffffc00f08947 */ /* 0x004fea000383ffff */
[----:B------:R-:W-:Y:S05]  /*7fe0*/  BRA `(.L_x_158) ;  /* 0xffffffb0000c7947 */ /* 0x000fea000383ffff */
.L_x_57:
[----:B----4-:R-:W-:-:S07]  /*7ff0*/  MOV R0, UR5 ;  /* 0x0000000500007c02 */ /* 0x010fce0008000f00 */
.L_x_159:
[----:B-1----:R1:W2:Y:S02]  /*8000*/  SYNCS.PHASECHK.TRANS64.TRYWAIT P0, [R0+URZ], R3 ;  /* 0x00000003000075a7 */ /* 0x0022a400080011ff */
[----:B--2---:R-:W-:Y:S05]  /*8010*/  @!P0 NANOSLEEP.SYNCS 0x989680 ;  /* 0x009896800000895d */ /* 0x004fea0003900000 */
[----:B------:R-:W2:Y:S02]  /*8020*/  @!P0 SYNCS.PHASECHK.TRANS64 P0, [R0+URZ], R3 ;  /* 0x00000003000085a7 */ /* 0x000ea400080010ff */
[----:B--2---:R-:W-:Y:S05]  /*8030*/  @!P0 BRA `(.L_x_159) ;  /* 0xfffffffc00f08947 */ /* 0x004fea000383ffff */
[----:B------:R-:W-:Y:S05]  /*8040*/  BRA `(.L_x_160) ;  /* 0xffffffb000187947 */ /* 0x000fea000383ffff */
.L_x_58:
[----:B----4-:R-:W-:-:S07]  /*8050*/  MOV R0, UR5 ;  /* 0x0000000500007c02 */ /* 0x010fce0008000f00 */
.L_x_161:
[----:B-1----:R1:W2:Y:S02]  /*8060*/  SYNCS.PHASECHK.TRANS64.TRYWAIT P0, [R0+URZ], R3 ;  /* 0x00000003000075a7 */ /* 0x0022a400080011ff */
[----:B--2---:R-:W-:Y:S05]  /*8070*/  @!P0 NANOSLEEP.SYNCS 0x989680 ;  /* 0x009896800000895d */ /* 0x004fea0003900000 */
[----:B------:R-:W2:Y:S02]  /*8080*/  @!P0 SYNCS.PHASECHK.TRANS64 P0, [R0+URZ], R3 ;  /* 0x00000003000085a7 */ /* 0x000ea400080010ff */
[----:B--2---:R-:W-:Y:S05]  /*8090*/  @!P0 BRA `(.L_x_161) ;  /* 0xfffffffc00f08947 */ /* 0x004fea000383ffff */
[----:B------:R-:W-:Y:S05]  /*80a0*/  BRA `(.L_x_162) ;  /* 0xffffffb000247947 */ /* 0x000fea000383ffff */
.L_x_59:
[----:B----4-:R-:W-:-:S07]  /*80b0*/  MOV R0, UR5 ;  /* 0x0000000500007c02 */ /* 0x010fce0008000f00 */
.L_x_163:
[----:B-1----:R1:W2:Y:S02]  /*80c0*/  SYNCS.PHASECHK.TRANS64.TRYWAIT P0, [R0+URZ], R3 ;  /* 0x00000003000075a7 */ /* 0x0022a400080011ff */
[----:B--2---:R-:W-:Y:S05]  /*80d0*/  @!P0 NANOSLEEP.SYNCS 0x989680 ;  /* 0x009896800000895d */ /* 0x004fea0003900000 */
[----:B------:R-:W2:Y:S02]  /*80e0*/  @!P0 SYNCS.PHASECHK.TRANS64 P0, [R0+URZ], R3 ;  /* 0x00000003000085a7 */ /* 0x000ea400080010ff */
[----:B--2---:R-:W-:Y:S05]  /*80f0*/  @!P0 BRA `(.L_x_163) ;  /* 0xfffffffc00f08947 */ /* 0x004fea000383ffff */
[----:B------:R-:W-:Y:S05]  /*8100*/  BRA `(.L_x_164) ;  /* 0xffffffb000307947 */ /* 0x000fea000383ffff */
.L_x_62:
[----:B-1----:R1:W2:Y:S02]  /*8110*/  SYNCS.PHASECHK.TRANS64.TRYWAIT P0, [R0+URZ+0x200], R5 ;  /* 0x00020005000075a7 */ /* 0x0022a400080011ff */
[----:B--2---:R-:W-:Y:S05]  /*8120*/  @!P0 NANOSLEEP.SYNCS 0x989680 ;  /* 0x009896800000895d */ /* 0x004fea0003900000 */
[----:B------:R-:W2:Y:S02]  /*8130*/  @!P0 SYNCS.PHASECHK.TRANS64 P0, [R0+URZ+0x200], R5 ;  /* 0x00020005000085a7 */ /* 0x000ea400080010ff */
[----:B--2---:R-:W-:Y:S05]  /*8140*/  @!P0 BRA `(.L_x_62) ;  /* 0xfffffffc00f08947 */ /* 0x004fea000383ffff */
[----:B------:R-:W-:Y:S05]  /*8150*/  BRA `(.L_x_165) ;  /* 0xffffffb0008c7947 */ /* 0x000fea000383ffff */
.L_x_63:
[----:B------:R-:W-:-:S07]  /*8160*/  MOV R0, UR5 ;  /* 0x0000000500007c02 */ /* 0x000fce0008000f00 */
.L_x_166:
[----:B-1----:R1:W2:Y:S02]  /*8170*/  SYNCS.PHASECHK.TRANS64.TRYWAIT P0, [R0+URZ+0x1b0], R5 ;  /* 0x0001b005000075a7 */ /* 0x0022a400080011ff */
[----:B--2---:R-:W-:Y:S05]  /*8180*/  @!P0 NANOSLEEP.SYNCS 0x989680 ;  /* 0x009896800000895d */ /* 0x004fea0003900000 */
[----:B------:R-:W2:Y:S02]  /*8190*/  @!P0 SYNCS.PHASECHK.TRANS64 P0, [R0+URZ+0x1b0], R5 ;  /* 0x0001b005000085a7 */ /* 0x000ea400080010ff */
[----:B--2---:R-:W-:Y:S05]  /*81a0*/  @!P0 BRA `(.L_x_166) ;  /* 0xfffffffc00f08947 */ /* 0x004fea000383ffff */
[----:B------:R-:W-:Y:S05]  /*81b0*/  BRA `(.L_x_167) ;  /* 0xffffffb0009c7947 */ /* 0x000fea000383ffff */
.L_x_64:
[----:B-1----:R1:W2:Y:S02]  /*81c0*/  SYNCS.PHASECHK.TRANS64.TRYWAIT P1, [R0+URZ+0x1a0], R5 ;  /* 0x0001a005000075a7 */ /* 0x0022a400080211ff */
[----:B--2---:R-:W-:Y:S05]  /*81d0*/  @!P1 NANOSLEEP.SYNCS 0x989680 ;  /* 0x009896800000995d */ /* 0x004fea0003900000 */
[----:B------:R-:W2:Y:S02]  /*81e0*/  @!P1 SYNCS.PHASECHK.TRANS64 P1, [R0+URZ+0x1a0], R5 ;  /* 0x0001a005000095a7 */ /* 0x000ea400080210ff */
[----:B--2---:R-:W-:Y:S05]  /*81f0*/  @!P1 BRA `(.L_x_64) ;  /* 0xfffffffc00f09947 */ /* 0x004fea000383ffff */
[----:B------:R-:W-:Y:S05]  /*8200*/  BRA `(.L_x_168) ;  /* 0xffffffb000cc7947 */ /* 0x000fea000383ffff */
.L_x_67:
[----:B------:R-:W-:-:S07]  /*8210*/  MOV R0, UR5 ;  /* 0x0000000500007c02 */ /* 0x000fce0008000f00 */
.L_x_169:
[----:B-1----:R1:W2:Y:S02]  /*8220*/  SYNCS.PHASECHK.TRANS64.TRYWAIT P0, [R0+URZ+0x1b0], R3 ;  /* 0x0001b003000075a7 */ /* 0x0022a400080011ff */
[----:B--2---:R-:W-:Y:S05]  /*8230*/  @!P0 NANOSLEEP.SYNCS 0x989680 ;  /* 0x009896800000895d */ /* 0x004fea0003900000 */
[----:B------:R-:W2:Y:S02]  /*8240*/  @!P0 SYNCS.PHASECHK.TRANS64 P0, [R0+URZ+0x1b0], R3 ;  /* 0x0001b003000085a7 */ /* 0x000ea400080010ff */
[----:B--2---:R-:W-:Y:S05]  /*8250*/  @!P0 BRA `(.L_x_169) ;  /* 0xfffffffc00f08947 */ /* 0x004fea000383ffff */
[----:B------:R-:W-:Y:S05]  /*8260*/  BRA `(.L_x_66) ;  /* 0xffffffb400207947 */ /* 0x000fea000383ffff */
.L_x_74:
[----:B-1----:R1:W2:Y:S02]  /*8270*/  SYNCS.PHASECHK.TRANS64.TRYWAIT P1, [R0+URZ+0x1a0], R5 ;  /* 0x0001a005000075a7 */ /* 0x0022a400080211ff */
[----:B--2---:R-:W-:Y:S05]  /*8280*/  @!P1 NANOSLEEP.SYNCS 0x989680 ;  /* 0x009896800000995d */ /* 0x004fea0003900000 */
[----:B------:R-:W2:Y:S02]  /*8290*/  @!P1 SYNCS.PHASECHK.TRANS64 P1, [R0+URZ+0x1a0], R5 ;  /* 0x0001a005000095a7 */ /* 0x000ea400080210ff */
[----:B--2---:R-:W-:Y:S05]  /*82a0*/  @!P1 BRA `(.L_x_74) ;  /* 0xfffffffc00f09947 */ /* 0x004fea000383ffff */
[----:B------:R-:W-:Y:S05]  /*82b0*/  BRA `(.L_x_170) ;  /* 0xffffffb800807947 */ /* 0x000fea000383ffff */
.L_x_75:
[----:B------:R-:W-:-:S07]  /*82c0*/  MOV R3, UR14 ;  /* 0x0000000e00037c02 */ /* 0x000fce0008000f00 */
.L_x_171:
[----:B-1----:R1:W2:Y:S02]  /*82d0*/  SYNCS.PHASECHK.TRANS64.TRYWAIT P0, [R3+URZ+0x1e0], R0 ;  /* 0x0001e000030075a7 */ /* 0x0022a400080011ff */
[----:B--2---:R-:W-:Y:S05]  /*82e0*/  @!P0 NANOSLEEP.SYNCS 0x989680 ;  /* 0x009896800000895d */ /* 0x004fea0003900000 */
[----:B------:R-:W2:Y:S02]  /*82f0*/  @!P0 SYNCS.PHASECHK.TRANS64 P0, [R3+URZ+0x1e0], R0 ;  /* 0x0001e000030085a7 */ /* 0x000ea400080010ff */
[----:B--2---:R-:W-:Y:S05]  /*8300*/  @!P0 BRA `(.L_x_171) ;  /* 0xfffffffc00f08947 */ /* 0x004fea000383ffff */
[----:B------:R-:W-:Y:S05]  /*8310*/  BRA `(.L_x_172) ;  /* 0xffffffb800cc7947 */ /* 0x000fea000383ffff */
.L_x_78:
[----:B------:R-:W-:Y:S07]  /*8320*/  MOV R0, UR7 ;  /* 0x0000000700007c02 */ /* 0x000fee0008000f00 */
.L_x_173:
[----:B-1----:R1:W2:Y:S02]  /*8330*/  SYNCS.PHASECHK.TRANS64.TRYWAIT P0, [R0+URZ], R3 ;  /* 0x00000003000075a7 */ /* 0x0022a400080011ff */
[----:B--2---:R-:W-:Y:S05]  /*8340*/  @!P0 NANOSLEEP.SYNCS 0x989680 ;  /* 0x009896800000895d */ /* 0x004fea0003900000 */
[----:B------:R-:W2:Y:S02]  /*8350*/  @!P0 SYNCS.PHASECHK.TRANS64 P0, [R0+URZ], R3 ;  /* 0x00000003000085a7 */ /* 0x000ea400080010ff */
[----:B--2---:R-:W-:Y:S05]  /*8360*/  @!P0 BRA `(.L_x_173) ;  /* 0xfffffffc00f08947 */ /* 0x004fea000383ffff */
[----:B------:R-:W-:Y:S05]  /*8370*/  BRA `(.L_x_77) ;  /* 0xffffffb800e87947 */ /* 0x000fea000383ffff */
.L_x_81:
[----:B------:R-:W-:-:S07]  /*8380*/  MOV R0, UR5 ;  /* 0x0000000500007c02 */ /* 0x000fce0008000f00 */
.L_x_174:
[----:B--2---:R2:W3:Y:S02]  /*8390*/  SYNCS.PHASECHK.TRANS64.TRYWAIT P0, [R0+URZ], R3 ;  /* 0x00000003000075a7 */ /* 0x0044e400080011ff */
[----:B---3--:R-:W-:Y:S05]  /*83a0*/  @!P0 NANOSLEEP.SYNCS 0x989680 ;  /* 0x009896800000895d */ /* 0x008fea0003900000 */
[----:B------:R-:W3:Y:S02]  /*83b0*/  @!P0 SYNCS.PHASECHK.TRANS64 P0, [R0+URZ], R3 ;  /* 0x00000003000085a7 */ /* 0x000ee400080010ff */
[----:B---3--:R-:W-:Y:S05]  /*83c0*/  @!P0 BRA `(.L_x_174) ;  /* 0xfffffffc00f08947 */ /* 0x008fea000383ffff */
[----:B------:R-:W-:Y:S05]  /*83d0*/  BRA `(.L_x_175) ;  /* 0xffffffbc009c7947 */ /* 0x000fea000383ffff */
.L_x_82:
[----:B------:R-:W-:-:S07]  /*83e0*/  MOV R0, UR5 ;  /* 0x0000000500007c02 */ /* 0x000fce0008000f00 */
.L_x_176:
[----:B--2---:R2:W3:Y:S02]  /*83f0*/  SYNCS.PHASECHK.TRANS64.TRYWAIT P0, [R0+URZ], R3 ;  /* 0x00000003000075a7 */ /* 0x0044e400080011ff */
[----:B---3--:R-:W-:Y:S05]  /*8400*/  @!P0 NANOSLEEP.SYNCS 0x989680 ;  /* 0x009896800000895d */ /* 0x008fea0003900000 */
[----:B------:R-:W3:Y:S02]  /*8410*/  @!P0 SYNCS.PHASECHK.TRANS64 P0, [R0+URZ], R3 ;  /* 0x00000003000085a7 */ /* 0x000ee400080010ff */
[----:B---3--:R-:W-:Y:S05]  /*8420*/  @!P0 BRA `(.L_x_176) ;  /* 0xfffffffc00f08947 */ /* 0x008fea000383ffff */
[----:B------:R-:W-:Y:S05]  /*8430*/  BRA `(.L_x_177) ;  /* 0xffffffbc00a87947 */ /* 0x000fea000383ffff */
.L_x_83:
[----:B------:R-:W-:-:S07]  /*8440*/  MOV R0, UR5 ;  /* 0x0000000500007c02 */ /* 0x000fce0008000f00 */
.L_x_178:
[----:B--2---:R2:W3:Y:S02]  /*8450*/  SYNCS.PHASECHK.TRANS64.TRYWAIT P0, [R0+URZ], R3 ;  /* 0x00000003000075a7 */ /* 0x0044e400080011ff */
[----:B---3--:R-:W-:Y:S05]  /*8460*/  @!P0 NANOSLEEP.SYNCS 0x989680 ;  /* 0x009896800000895d */ /* 0x008fea0003900000 */
[----:B------:R-:W3:Y:S02]  /*8470*/  @!P0 SYNCS.PHASECHK.TRANS64 P0, [R0+URZ], R3 ;  /* 0x00000003000085a7 */ /* 0x000ee400080010ff */
[----:B---3--:R-:W-:Y:S05]  /*8480*/  @!P0 BRA `(.L_x_178) ;  /* 0xfffffffc00f08947 */ /* 0x008fea000383ffff */
[----:B------:R-:W-:Y:S05]  /*8490*/  BRA `(.L_x_179) ;  /* 0xffffffbc00b47947 */ /* 0x000fea000383ffff */
.L_x_84:
[----:B------:R-:W-:-:S07]  /*84a0*/  MOV R0, UR6 ;  /* 0x0000000600007c02 */ /* 0x000fce0008000f00 */
.L_x_180:
[----:B--2---:R2:W3:Y:S02]  /*84b0*/  SYNCS.PHASECHK.TRANS64.TRYWAIT P0, [R0+URZ], R3 ;  /* 0x00000003000075a7 */ /* 0x0044e400080011ff */
[----:B---3--:R-:W-:Y:S05]  /*84c0*/  @!P0 NANOSLEEP.SYNCS 0x989680 ;  /* 0x009896800000895d */ /* 0x008fea0003900000 */
[----:B------:R-:W3:Y:S02]  /*84d0*/  @!P0 SYNCS.PHASECHK.TRANS64 P0, [R0+URZ], R3 ;  /* 0x00000003000085a7 */ /* 0x000ee400080010ff */
[----:B---3--:R-:W-:Y:S05]  /*84e0*/  @!P0 BRA `(.L_x_180) ;  /* 0xfffffffc00f08947 */ /* 0x008fea000383ffff */
[----:B------:R-:W-:Y:S05]  /*84f0*/  BRA `(.L_x_181) ;  /* 0xffffffbc00c07947 */ /* 0x000fea000383ffff */
.L_x_89:
[----:B--2---:R2:W3:Y:S02]  /*8500*/  SYNCS.PHASECHK.TRANS64.TRYWAIT P0, [R0+URZ+0x1a0], R3 ;  /* 0x0001a003000075a7 */ /* 0x0044e400080011ff */
[----:B---3--:R-:W-:Y:S05]  /*8510*/  @!P0 NANOSLEEP.SYNCS 0x989680 ;  /* 0x009896800000895d */ /* 0x008fea0003900000 */
[----:B------:R-:W3:Y:S02]  /*8520*/  @!P0 SYNCS.PHASECHK.TRANS64 P0, [R0+URZ+0x1a0], R3 ;  /* 0x0001a003000085a7 */ /* 0x000ee400080010ff */
[----:B---3--:R-:W-:Y:S05]  /*8530*/  @!P0 BRA `(.L_x_89) ;  /* 0xfffffffc00f08947 */ /* 0x008fea000383ffff */
[----:B------:R-:W-:Y:S05]  /*8540*/  BRA `(.L_x_182) ;  /* 0xffffffc000c07947 */ /* 0x000fea000383ffff */
.L_x_92:
[----:B------:R-:W-:Y:S07]  /*8550*/  MOV R0, UR7 ;  /* 0x0000000700007c02 */ /* 0x000fee0008000f00 */
.L_x_183:
[----:B--2---:R2:W3:Y:S02]  /*8560*/  SYNCS.PHASECHK.TRANS64.TRYWAIT P0, [R0+URZ+0x198], R3 ;  /* 0x00019803000075a7 */ /* 0x0044e400080011ff */
[----:B---3--:R-:W-:Y:S05]  /*8570*/  @!P0 NANOSLEEP.SYNCS 0x989680 ;  /* 0x009896800000895d */ /* 0x008fea0003900000 */
[----:B------:R-:W3:Y:S02]  /*8580*/  @!P0 SYNCS.PHASECHK.TRANS64 P0, [R0+URZ+0x198], R3 ;  /* 0x00019803000085a7 */ /* 0x000ee400080010ff */
[----:B---3--:R-:W-:Y:S05]  /*8590*/  @!P0 BRA `(.L_x_183) ;  /* 0xfffffffc00f08947 */ /* 0x008fea000383ffff */
[----:B------:R-:W-:Y:S05]  /*85a0*/  BRA `(.L_x_91) ;  /* 0xffffffc400ac7947 */ /* 0x000fea000383ffff */
.L_x_95:
[----:B------:R-:W-:Y:S07]  /*85b0*/  MOV R0, UR7 ;  /* 0x0000000700007c02 */ /* 0x000fee0008000f00 */
.L_x_184:
[----:B-1----:R1:W2:Y:S02]  /*85c0*/  SYNCS.PHASECHK.TRANS64.TRYWAIT P2, [R0+URZ+0x188], R23 ;  /* 0x00018817000075a7 */ /* 0x0022a400080411ff */
[----:B--2---:R-:W-:Y:S05]  /*85d0*/  @!P2 NANOSLEEP.SYNCS 0x989680 ;  /* 0x009896800000a95d */ /* 0x004fea0003900000 */
[----:B------:R-:W2:Y:S02]  /*85e0*/  @!P2 SYNCS.PHASECHK.TRANS64 P2, [R0+URZ+0x188], R23 ;  /* 0x000188170000a5a7 */ /* 0x000ea400080410ff */
[----:B--2---:R-:W-:Y:S05]  /*85f0*/  @!P2 BRA `(.L_x_184) ;  /* 0xfffffffc00f0a947 */ /* 0x004fea000383ffff */
[----:B------:R-:W-:Y:S05]  /*8600*/  BRA `(.L_x_185) ;  /* 0xffffffc800407947 */ /* 0x000fea000383ffff */
.L_x_98:
[----:B--2---:R2:W4:Y:S02]  /*8610*/  SYNCS.PHASECHK.TRANS64.TRYWAIT P0, [R0+URZ+0x1a0], R3 ;  /* 0x0001a003000075a7 */ /* 0x00452400080011ff */
[----:B----4-:R-:W-:Y:S05]  /*8620*/  @!P0 NANOSLEEP.SYNCS 0x989680 ;  /* 0x009896800000895d */ /* 0x010fea0003900000 */
[----:B------:R-:W4:Y:S02]  /*8630*/  @!P0 SYNCS.PHASECHK.TRANS64 P0, [R0+URZ+0x1a0], R3 ;  /* 0x0001a003000085a7 */ /* 0x000f2400080010ff */
[----:B----4-:R-:W-:Y:S05]  /*8640*/  @!P0 BRA `(.L_x_98) ;  /* 0xfffffffc00f08947 */ /* 0x010fea000383ffff */
[----:B------:R-:W-:Y:S05]  /*8650*/  BRA `(.L_x_186) ;  /* 0xffffffcc00d87947 */ /* 0x000fea000383ffff */
.L_x_104:
[----:B------:R-:W-:Y:S07]  /*8660*/  MOV R0, UR44 ;  /* 0x0000002c00007c02 */ /* 0x000fee0008000f00 */
.L_x_187:
[----:B-1----:R1:W2:Y:S02]  /*8670*/  SYNCS.PHASECHK.TRANS64.TRYWAIT P0, [R0+URZ+0x180], R3 ;  /* 0x00018003000075a7 */ /* 0x0022a400080011ff */
[----:B--2---:R-:W-:Y:S05]  /*8680*/  @!P0 NANOSLEEP.SYNCS 0x989680 ;  /* 0x009896800000895d */ /* 0x004fea0003900000 */
[----:B------:R-:W2:Y:S02]  /*8690*/  @!P0 SYNCS.PHASECHK.TRANS64 P0, [R0+URZ+0x180], R3 ;  /* 0x00018003000085a7 */ /* 0x000ea400080010ff */
[----:B--2---:R-:W-:Y:S05]  /*86a0*/  @!P0 BRA `(.L_x_187) ;  /* 0xfffffffc00f08947 */ /* 0x004fea000383ffff */
[----:B------:R-:W-:Y:S05]  /*86b0*/  BRA `(.L_x_103) ;  /* 0xffffffd400fc7947 */ /* 0x000fea000383ffff */
.L_x_106:
[----:B-1----:R-:W-:Y:S07]  /*86c0*/  MOV R3, UR50 ;  /* 0x0000003200037c02 */ /* 0x002fee0008000f00 */
.L_x_188:
[----:B-1----:R1:W3:Y:S02]  /*86d0*/  SYNCS.PHASECHK.TRANS64.TRYWAIT P0, [R3+URZ+0x1c0], R8 ;  /* 0x0001c008030075a7 */ /* 0x0022e400080011ff */
[----:B---3--:R-:W-:Y:S05]  /*86e0*/  @!P0 NANOSLEEP.SYNCS 0x989680 ;  /* 0x009896800000895d */ /* 0x008fea0003900000 */
[----:B------:R-:W3:Y:S02]  /*86f0*/  @!P0 SYNCS.PHASECHK.TRANS64 P0, [R3+URZ+0x1c0], R8 ;  /* 0x0001c008030085a7 */ /* 0x000ee400080010ff */
[----:B---3--:R-:W-:Y:S05]  /*8700*/  @!P0 BRA `(.L_x_188) ;  /* 0xfffffffc00f08947 */ /* 0x008fea000383ffff */
[----:B------:R-:W-:Y:S05]  /*8710*/  BRA `(.L_x_105) ;  /* 0xffffffd8006c7947 */ /* 0x000fea000383ffff */
        .weak           $__internal_0_$__cuda_sm10x_tcgen05_guardrail_trap_col_being_dealloced_not_returned_by_alloc
        .type           $__internal_0_$__cuda_sm10x_tcgen05_guardrail_trap_col_being_dealloced_not_returned_by_alloc,@function
        .size           $__internal_0_$__cuda_sm10x_tcgen05_guardrail_trap_col_being_dealloced_not_returned_by_alloc,($__internal_1_$__cuda_sm10x_tcgen05_guardrail_trap_phase_invalid_during_alloc - $__internal_0_$__cuda_sm10x_tcgen05_guardrail_trap_col_being_dealloced_not_returned_by_alloc)
$__internal_0_$__cuda_sm10x_tcgen05_guardrail_trap_col_being_dealloced_not_returned_by_alloc:
[----:B------:R-:W-:Y:S05]  /*8720*/  BPT.TRAP 0x1 ;  /* 0x000000040000795c */ /* 0x000fea0000300000 */
[----:B------:R-:W-:-:S04]  /*8730*/  HFMA2 R3, -RZ, RZ, 0, 0 ;  /* 0x00000000ff037431 */ /* 0x000fc800000001ff */
[----:B------:R-:W-:Y:S05]  /*8740*/  RET.REL.NODEC R2 `(_ZN7cutlass13device_kernelINS_4gemm6kernel13GemmUniversalIN4cute5tupleIJiiiiEEENS1_10collective13CollectiveMmaINS1_35MainloopSm100TmaUmmaWarpSpecializedILi24ELi2ELi4ENS5_IJNS4_1CILi1EEESB_SB_EEEEENS5_IJNSA_ILi64EEENSA_ILi80EEESE_EEENS_12float_e4m3_tENS5_IJlSB_lEEESH_SI_NS4_8TiledMMAINS4_8MMA_AtomIJNS4_10MMA_TraitsINS4_19SM100_MMA_F8F6F4_SSEJSH_SH_fSE_SF_NS4_17integral_constantINS4_4UMMA5MajorELSP_0EEESQ_NSN_INSO_7ScaleInELSR_0EEESS_EEEEEENS4_6LayoutISC_NS5_IJNSA_ILi0EEESW_SW_EEEEENS5_IJNS4_10UnderscoreESZ_SZ_EEEEENS4_13SM90_TMA_LOADENS4_14ComposedLayoutINS4_7SwizzleILi2ELi4ELi3EEENS4_18smem_ptr_flag_bitsILi8EEENSV_INS5_IJNSA_ILi8EEESE_EEENS5_IJSE_SB_EEEEEEEvNS4_8identityES12_S1C_vS1D_EENS_8epilogue10collective18CollectiveEpilogueINS1F_23Sm100TmaWarpSpecializedILi1ELi1ELi40ELb0ELb0EEEJSG_NS5_IJNSV_ISE_SB_EENSV_ISF_SB_EEEEESH_SI_SH_SI_NS1F_6fusion15FusionCallbacksIS1J_NS1N_17LinearCombinationISH_fSH_fLNS_15FloatRoundStyleE2EEESG_S1M_JEEENS4_5SM1004TMEM4LOAD25SM100_TMEM_LOAD_16dp32b8xES12_NS13_INS14_ILi0ELi4ELi3EEES17_NSV_INS5_IJS18_NSA_ILi16EEEEEENS5_IJS1Y_SB_EEEEEEENS4_39AutoVectorizingCopyWithAssumedAlignmentILi128EEENS4_14SM90_TMA_STOREES22_S24_S24_EEEvvEEEEvNT_6ParamsE) ;  /* 0xffffff78022c7950 */ /* 0x000fea0003c3ffff */
        .weak           $__internal_1_$__cuda_sm10x_tcgen05_guardrail_trap_phase_invalid_during_alloc
        .type           $__internal_1_$__cuda_sm10x_tcgen05_guardrail_trap_phase_invalid_during_alloc,@function
        .size           $__internal_1_$__cuda_sm10x_tcgen05_guardrail_trap_phase_invalid_during_alloc,($__internal_2_$__cuda_sm10x_tcgen05_guardrail_trap_unallocated_columns_being_dealloced - $__internal_1_$__cuda_sm10x_tcgen05_guardrail_trap_phase_invalid_during_alloc)
$__internal_1_$__cuda_sm10x_tcgen05_guardrail_trap_phase_invalid_during_alloc:
[----:B------:R-:W-:Y:S05]  /*8750*/  BPT.TRAP 0x1 ;  /* 0x000000040000795c */ /* 0x000fea0000300000 */
[----:B------:R-:W-:-:S04]  /*8760*/  MOV R3, 0x0 ;  /* 0x0000000000037802 */ /* 0x000fc80000000f00 */
[----:B------:R-:W-:Y:S05]  /*8770*/  RET.REL.NODEC R2 `(_ZN7cutlass13device_kernelINS_4gemm6kernel13GemmUniversalIN4cute5tupleIJiiiiEEENS1_10collective13CollectiveMmaINS1_35MainloopSm100TmaUmmaWarpSpecializedILi24ELi2ELi4ENS5_IJNS4_1CILi1EEESB_SB_EEEEENS5_IJNSA_ILi64EEENSA_ILi80EEESE_EEENS_12float_e4m3_tENS5_IJlSB_lEEESH_SI_NS4_8TiledMMAINS4_8MMA_AtomIJNS4_10MMA_TraitsINS4_19SM100_MMA_F8F6F4_SSEJSH_SH_fSE_SF_NS4_17integral_constantINS4_4UMMA5MajorELSP_0EEESQ_NSN_INSO_7ScaleInELSR_0EEESS_EEEEEENS4_6LayoutISC_NS5_IJNSA_ILi0EEESW_SW_EEEEENS5_IJNS4_10UnderscoreESZ_SZ_EEEEENS4_13SM90_TMA_LOADENS4_14ComposedLayoutINS4_7SwizzleILi2ELi4ELi3EEENS4_18smem_ptr_flag_bitsILi8EEENSV_INS5_IJNSA_ILi8EEESE_EEENS5_IJSE_SB_EEEEEEEvNS4_8identityES12_S1C_vS1D_EENS_8epilogue10collective18CollectiveEpilogueINS1F_23Sm100TmaWarpSpecializedILi1ELi1ELi40ELb0ELb0EEEJSG_NS5_IJNSV_ISE_SB_EENSV_ISF_SB_EEEEESH_SI_SH_SI_NS1F_6fusion15FusionCallbacksIS1J_NS1N_17LinearCombinationISH_fSH_fLNS_15FloatRoundStyleE2EEESG_S1M_JEEENS4_5SM1004TMEM4LOAD25SM100_TMEM_LOAD_16dp32b8xES12_NS13_INS14_ILi0ELi4ELi3EEES17_NSV_INS5_IJS18_NSA_ILi16EEEEEENS5_IJS1Y_SB_EEEEEEENS4_39AutoVectorizingCopyWithAssumedAlignmentILi128EEENS4_14SM90_TMA_STOREES22_S24_S24_EEEvvEEEEvNT_6ParamsE) ;  /* 0xffffff7802207950 */ /* 0x000fea0003c3ffff */
        .weak           $__internal_2_$__cuda_sm10x_tcgen05_guardrail_trap_unallocated_columns_being_dealloced
        .type           $__internal_2_$__cuda_sm10x_tcgen05_guardrail_trap_unallocated_columns_being_dealloced,@function
        .size           $__internal_2_$__cuda_sm10x_tcgen05_guardrail_trap_unallocated_columns_being_dealloced,(.L_x_190 - $__internal_2_$__cuda_sm10x_tcgen05_guardrail_trap_unallocated_columns_being_dealloced)
$__internal_2_$__cuda_sm10x_tcgen05_guardrail_trap_unallocated_columns_being_dealloced:
[----:B------:R-:W-:Y:S05]  /*8780*/  BPT.TRAP 0x1 ;  /* 0x000000040000795c */ /* 0x000fea0000300000 */
[----:B------:R-:W-:-:S04]  /*8790*/  HFMA2 R3, -RZ, RZ, 0, 0 ;  /* 0x00000000ff037431 */ /* 0x000fc800000001ff */
[----:B------:R-:W-:Y:S05]  /*87a0*/  RET.REL.NODEC R2 `(_ZN7cutlass13device_kernelINS_4gemm6kernel13GemmUniversalIN4cute5tupleIJiiiiEEENS1_10collective13CollectiveMmaINS1_35MainloopSm100TmaUmmaWarpSpecializedILi24ELi2ELi4ENS5_IJNS4_1CILi1EEESB_SB_EEEEENS5_IJNSA_ILi64EEENSA_ILi80EEESE_EEENS_12float_e4m3_tENS5_IJlSB_lEEESH_SI_NS4_8TiledMMAINS4_8MMA_AtomIJNS4_10MMA_TraitsINS4_19SM100_MMA_F8F6F4_SSEJSH_SH_fSE_SF_NS4_17integral_constantINS4_4UMMA5MajorELSP_0EEESQ_NSN_INSO_7ScaleInELSR_0EEESS_EEEEEENS4_6LayoutISC_NS5_IJNSA_ILi0EEESW_SW_EEEEENS5_IJNS4_10UnderscoreESZ_SZ_EEEEENS4_13SM90_TMA_LOADENS4_14ComposedLayoutINS4_7SwizzleILi2ELi4ELi3EEENS4_18smem_ptr_flag_bitsILi8EEENSV_INS5_IJNSA_ILi8EEESE_EEENS5_IJSE_SB_EEEEEEEvNS4_8identityES12_S1C_vS1D_EENS_8epilogue10collective18CollectiveEpilogueINS1F_23Sm100TmaWarpSpecializedILi1ELi1ELi40ELb0ELb0EEEJSG_NS5_IJNSV_ISE_SB_EENSV_ISF_SB_EEEEESH_SI_SH_SI_NS1F_6fusion15FusionCallbacksIS1J_NS1N_17LinearCombinationISH_fSH_fLNS_15FloatRoundStyleE2EEESG_S1M_JEEENS4_5SM1004TMEM4LOAD25SM100_TMEM_LOAD_16dp32b8xES12_NS13_INS14_ILi0ELi4ELi3EEES17_NSV_INS5_IJS18_NSA_ILi16EEEEEENS5_IJS1Y_SB_EEEEEEENS4_39AutoVectorizingCopyWithAssumedAlignmentILi128EEENS4_14SM90_TMA_STOREES22_S24_S24_EEEvvEEEEvNT_6ParamsE) ;  /* 0xffffff7802147950 */ /* 0x000fea0003c3ffff */
.L_x_189:
[----:B------:R-:W-:-:S00]  /*87b0*/  BRA `(.L_x_189) ;  /* 0xfffffffc00fc7947 */ /* 0x000fc0000383ffff */
[----:B------:R-:W-:-:S00]  /*87c0*/  NOP ;  /* 0x0000000000007918 */ /* 0x000fc00000000000 */
        /* <DEDUP_REMOVED lines=11> */
.L_x_190:


//--------------------- .nv.global.init           --------------------------
	.section	.nv.global.init,"aw",@progbits
.nv.global.init:
	.type		$str$26,@object
	.size		$str$26,($str$25 - $str$26)
$str$26:
        /*0000*/ 	.byte	0x2f, 0x74, 0x6d, 0x70, 0x2f, 0x63, 0x75, 0x74, 0x6c, 0x61, 0x73, 0x73, 0x5f, 0x73, 0x77, 0x65
        /*0010*/ 	.byte	0x65, 0x70, 0x5f, 0x73, 0x72, 0x63, 0x2f, 0x69, 0x6e, 0x63, 0x6c, 0x75, 0x64, 0x65, 0x2f, 0x63
        /*0020*/ 	.byte	0x75, 0x74, 0x65, 0x2f, 0x61, 0x74, 0x6f, 0x6d, 0x2f, 0x63, 0x6f, 0x70, 0x79, 0x5f, 0x74, 0x72
        /*0030*/ 	.byte	0x61, 0x69, 0x74, 0x73, 0x5f, 0x73, 0x6d, 0x31, 0x30, 0x30, 0x2e, 0x68, 0x70, 0x70, 0x00
	.type		$str$25,@object
	.size		$str$25,(__unnamed_1 - $str$25)
$str$25:
        /*003f*/ 	.byte	0x28, 0x28, 0x75, 0x69, 0x6e, 0x74, 0x33, 0x32, 0x5f, 0x74, 0x28, 0x74, 0x68, 0x72, 0x65, 0x61
        /*004f*/ 	.byte	0x64, 0x49, 0x64, 0x78, 0x2e, 0x78, 0x29, 0x20, 0x2f, 0x20, 0x33, 0x32, 0x29, 0x20, 0x25, 0x20
        /*005f*/ 	.byte	0x34, 0x29, 0x20, 0x3d, 0x3d, 0x20, 0x28, 0x28, 0x28, 0x74, 0x6d, 0x65, 0x6d, 0x5f, 0x61, 0x64
        /*006f*/ 	.byte	0x64, 0x72, 0x20, 0x3e, 0x3e, 0x20, 0x31, 0x36, 0x29, 0x20, 0x2f, 0x20, 0x33, 0x32, 0x29, 0x20
        /*007f*/ 	.byte	0x25, 0x20, 0x34, 0x29, 0x00
	.type		__unnamed_1,@object
	.size		__unnamed_1,(.L_1 - __unnamed_1)
__unnamed_1:
        /*0084*/ 	.byte	0x63, 0x6f, 0x6e, 0x73, 0x74, 0x65, 0x78, 0x70, 0x72, 0x20, 0x76, 0x6f, 0x69, 0x64, 0x20, 0x63
        /* <DEDUP_REMOVED lines=36> */
        /*02d4*/ 	.byte	0x3c, 0x30, 0x3e, 0x3e, 0x3e, 0x3e, 0x5d, 0x00
.L_1:


//--------------------- .nv.shared._ZN7cutlass13device_kernelINS_4gemm6kernel13GemmUniversalIN4cute5tupleIJiiiiEEENS1_10collective13CollectiveMmaINS1_35MainloopSm100TmaUmmaWarpSpecializedILi24ELi2ELi4ENS5_IJNS4_1CILi1EEESB_SB_EEEEENS5_IJNSA_ILi64EEENSA_ILi80EEESE_EEENS_12float_e4m3_tENS5_IJlSB_lEEESH_SI_NS4_8TiledMMAINS4_8MMA_AtomIJNS4_10MMA_TraitsINS4_19SM100_MMA_F8F6F4_SSEJSH_SH_fSE_SF_NS4_17integral_constantINS4_4UMMA5MajorELSP_0EEESQ_NSN_INSO_7ScaleInELSR_0EEESS_EEEEEENS4_6LayoutISC_NS5_IJNSA_ILi0EEESW_SW_EEEEENS5_IJNS4_10UnderscoreESZ_SZ_EEEEENS4_13SM90_TMA_LOADENS4_14ComposedLayoutINS4_7SwizzleILi2ELi4ELi3EEENS4_18smem_ptr_flag_bitsILi8EEENSV_INS5_IJNSA_ILi8EEESE_EEENS5_IJSE_SB_EEEEEEEvNS4_8identityES12_S1C_vS1D_EENS_8epilogue10collective18CollectiveEpilogueINS1F_23Sm100TmaWarpSpecializedILi1ELi1ELi40ELb0ELb0EEEJSG_NS5_IJNSV_ISE_SB_EENSV_ISF_SB_EEEEESH_SI_SH_SI_NS1F_6fusion15FusionCallbacksIS1J_NS1N_17LinearCombinationISH_fSH_fLNS_15FloatRoundStyleE2EEESG_S1M_JEEENS4_5SM1004TMEM4LOAD25SM100_TMEM_LOAD_16dp32b8xES12_NS13_INS14_ILi0ELi4ELi3EEES17_NSV_INS5_IJS18_NSA_ILi16EEEEEENS5_IJS1Y_SB_EEEEEEENS4_39AutoVectorizingCopyWithAssumedAlignmentILi128EEENS4_14SM90_TMA_STOREES22_S24_S24_EEEvvEEEEvNT_6ParamsE --------------------------
	.section	.nv.shared._ZN7cutlass13device_kernelINS_4gemm6kernel13GemmUniversalIN4cute5tupleIJiiiiEEENS1_10collective13CollectiveMmaINS1_35MainloopSm100TmaUmmaWarpSpecializedILi24ELi2ELi4ENS5_IJNS4_1CILi1EEESB_SB_EEEEENS5_IJNSA_ILi64EEENSA_ILi80EEESE_EEENS_12float_e4m3_tENS5_IJlSB_lEEESH_SI_NS4_8TiledMMAINS4_8MMA_AtomIJNS4_10MMA_TraitsINS4_19SM100_MMA_F8F6F4_SSEJSH_SH_fSE_SF_NS4_17integral_constantINS4_4UMMA5MajorELSP_0EEESQ_NSN_INSO_7ScaleInELSR_0EEESS_EEEEEENS4_6LayoutISC_NS5_IJNSA_ILi0EEESW_SW_EEEEENS5_IJNS4_10UnderscoreESZ_SZ_EEEEENS4_13SM90_TMA_LOADENS4_14ComposedLayoutINS4_7SwizzleILi2ELi4ELi3EEENS4_18smem_ptr_flag_bitsILi8EEENSV_INS5_IJNSA_ILi8EEESE_EEENS5_IJSE_SB_EEEEEEEvNS4_8identityES12_S1C_vS1D_EENS_8epilogue10collective18CollectiveEpilogueINS1F_23Sm100TmaWarpSpecializedILi1ELi1ELi40ELb0ELb0EEEJSG_NS5_IJNSV_ISE_SB_EENSV_ISF_SB_EEEEESH_SI_SH_SI_NS1F_6fusion15FusionCallbacksIS1J_NS1N_17LinearCombinationISH_fSH_fLNS_15FloatRoundStyleE2EEESG_S1M_JEEENS4_5SM1004TMEM4LOAD25SM100_TMEM_LOAD_16dp32b8xES12_NS13_INS14_ILi0ELi4ELi3EEES17_NSV_INS5_IJS18_NSA_ILi16EEEEEENS5_IJS1Y_SB_EEEEEEENS4_39AutoVectorizingCopyWithAssumedAlignmentILi128EEENS4_14SM90_TMA_STOREES22_S24_S24_EEEvvEEEEvNT_6ParamsE,"aw",@nobits
	.sectionflags	@""
	.align	16
	.zero		1024


//--------------------- .nv.shared.reserved.0     --------------------------
	.section	.nv.shared.reserved.0,"aw",@nobits
	.weak		__nv_reservedSMEM_offset_0_alias
	.size		__nv_reservedSMEM_offset_0_alias, 0, 64
	.other		__nv_reservedSMEM_offset_0_alias,@"STO_CUDA_RESERVED_SHARED STV_DEFAULT"
__nv_reservedSMEM_offset_0_alias:
	.zero		0
.nv.shared.reserved.0:
	.zero		64
	.weak		__nv_reservedSMEM_tcgen05_partition
	.type		__nv_reservedSMEM_tcgen05_partition,@object
	.size		__nv_reservedSMEM_tcgen05_partition,(.L_0 - __nv_reservedSMEM_tcgen05_partition)
__nv_reservedSMEM_tcgen05_partition:
	.zero		32
.L_0:


//--------------------- .nv.global                --------------------------
	.section	.nv.global,"aw",@nobits
.nv.global:
	.type		_ZN40_INTERNAL_92447ba0_4_k_cu_d643c524_293704cute1_E,@object
	.size		_ZN40_INTERNAL_92447ba0_4_k_cu_d643c524_293704cute1_E,(_ZN40_INTERNAL_92447ba0_4_k_cu_d643c524_293704cuda3std3__45__cpo6cbeginE - _ZN40_INTERNAL_92447ba0_4_k_cu_d643c524_293704cute1_E)
_ZN40_INTERNAL_92447ba0_4_k_cu_d643c524_293704cute1_E:
	.zero		1
	.type		_ZN40_INTERNAL_92447ba0_4_k_cu_d643c524_293704cuda3std3__45__cpo6cbeginE,@object
	.size		_ZN40_INTERNAL_92447ba0_4_k_cu_d643c524_293704cuda3std3__45__cpo6cbeginE,(_ZN40_INTERNAL_92447ba0_4_k_cu_d643c524_293704cuda3std3__48in_placeE - _ZN40_INTERNAL_92447ba0_4_k_cu_d643c524_293704cuda3std3__45__cpo6cbeginE)
_ZN40_INTERNAL_92447ba0_4_k_cu_d643c524_293704cuda3std3__45__cpo6cbeginE:
	.zero		1
	.type		_ZN40_INTERNAL_92447ba0_4_k_cu_d643c524_293704cuda3std3__48in_placeE,@object
	.size		_ZN40_INTERNAL_92447ba0_4_k_cu_d643c524_293704cuda3std3__48in_placeE,(_ZN40_INTERNAL_92447ba0_4_k_cu_d643c524_293704cuda3std6ranges3__45__cpo9iter_moveE - _ZN40_INTERNAL_92447ba0_4_k_cu_d643c524_293704cuda3std3__48in_placeE)
_ZN40_INTERNAL_92447ba0_4_k_cu_d643c524_293704cuda3std3__48in_placeE:
	.zero		1
	.type		_ZN40_INTERNAL_92447ba0_4_k_cu_d643c524_293704cuda3std6ranges3__45__cpo9iter_moveE,@object
	.size		_ZN40_INTERNAL_92447ba0_4_k_cu_d643c524_293704cuda3std6ranges3__45__cpo9iter_moveE,(_ZN40_INTERNAL_92447ba0_4_k_cu_d643c524_293704cuda3std3__45__cpo5beginE - _ZN40_INTERNAL_92447ba0_4_k_cu_d643c524_293704cuda3std6ranges3__45__cpo9iter_moveE)
_ZN40_INTERNAL_92447ba0_4_k_cu_d643c524_293704cuda3std6ranges3__45__cpo9iter_moveE:
	.zero		1
	.type		_ZN40_INTERNAL_92447ba0_4_k_cu_d643c524_293704cuda3std3__45__cpo5beginE,@object
	.size		_ZN40_INTERNAL_92447ba0_4_k_cu_d643c524_293704cuda3std3__45__cpo5beginE,(_ZN40_INTERNAL_92447ba0_4_k_cu_d643c524_293704cuda3std3__442_GLOBAL__N__92447ba0_4_k_cu_d643c524_293706ignoreE - _ZN40_INTERNAL_92447ba0_4_k_cu_d643c524_293704cuda3std3__45__cpo5beginE)
_ZN40_INTERNAL_92447ba0_4_k_cu_d643c524_293704cuda3std3__45__cpo5beginE:
	.zero		1
	.type		_ZN40_INTERNAL_92447ba0_4_k_cu_d643c524_293704cuda3std3__442_GLOBAL__N__92447ba0_4_k_cu_d643c524_293706ignoreE,@object
	.size		_ZN40_INTERNAL_92447ba0_4_k_cu_d643c524_293704cuda3std3__442_GLOBAL__N__92447ba0_4_k_cu_d643c524_293706ignoreE,(_ZN40_INTERNAL_92447ba0_4_k_cu_d643c524_293704cute7productE - _ZN40_INTERNAL_92447ba0_4_k_cu_d643c524_293704cuda3std3__442_GLOBAL__N__92447ba0_4_k_cu_d643c524_293706ignoreE)
_ZN40_INTERNAL_92447ba0_4_k_cu_d643c524_293704cuda3std3__442_GLOBAL__N__92447ba0_4_k_cu_d643c524_293706ignoreE:
	.zero		1
	.type		_ZN40_INTERNAL_92447ba0_4_k_cu_d643c524_293704cute7productE,@object
	.size		_ZN40_INTERNAL_92447ba0_4_k_cu_d643c524_293704cute7productE,(_ZN40_INTERNAL_92447ba0_4_k_cu_d643c524_293704cuda3std3__45__cpo3endE - _ZN40_INTERNAL_92447ba0_4_k_cu_d643c524_293704cute7productE)
_ZN40_INTERNAL_92447ba0_4_k_cu_d643c524_293704cute7productE:
	.zero		1
	.type		_ZN40_INTERNAL_92447ba0_4_k_cu_d643c524_293704cuda3std3__45__cpo3endE,@object
	.size		_ZN40_INTERNAL_92447ba0_4_k_cu_d643c524_293704cuda3std3__45__cpo3endE,(_ZN40_INTERNAL_92447ba0_4_k_cu_d643c524_293704cuda3std3__419piecewise_constructE - _ZN40_INTERNAL_92447ba0_4_k_cu_d643c524_293704cuda3std3__45__cpo3endE)
_ZN40_INTERNAL_92447ba0_4_k_cu_d643c524_293704cuda3std3__45__cpo3endE:
	.zero		1
	.type		_ZN40_INTERNAL_92447ba0_4_k_cu_d643c524_293704cuda3std3__419piecewise_constructE,@object
	.size		_ZN40_INTERNAL_92447ba0_4_k_cu_d643c524_293704cuda3std3__419piecewise_constructE,(_ZN40_INTERNAL_92447ba0_4_k_cu_d643c524_293704cuda3std3__45__cpo4cendE - _ZN40_INTERNAL_92447ba0_4_k_cu_d643c524_293704cuda3std3__419piecewise_constructE)
_ZN40_INTERNAL_92447ba0_4_k_cu_d643c524_293704cuda3std3__419piecewise_constructE:
	.zero		1
	.type		_ZN40_INTERNAL_92447ba0_4_k_cu_d643c524_293704cuda3std3__45__cpo4cendE,@object
	.size		_ZN40_INTERNAL_92447ba0_4_k_cu_d643c524_293704cuda3std3__45__cpo4cendE,(_ZN40_INTERNAL_92447ba0_4_k_cu_d643c524_293704cuda3std6ranges3__45__cpo4swapE - _ZN40_INTERNAL_92447ba0_4_k_cu_d643c524_293704cuda3std3__45__cpo4cendE)
_ZN40_INTERNAL_92447ba0_4_k_cu_d643c524_293704cuda3std3__45__cpo4cendE:
	.zero		1
	.type		_ZN40_INTERNAL_92447ba0_4_k_cu_d643c524_293704cuda3std6ranges3__45__cpo4swapE,@object
	.size		_ZN40_INTERNAL_92447ba0_4_k_cu_d643c524_293704cuda3std6ranges3__45__cpo4swapE,(.L_9 - _ZN40_INTERNAL_92447ba0_4_k_cu_d643c524_293704cuda3std6ranges3__45__cpo4swapE)
_ZN40_INTERNAL_92447ba0_4_k_cu_d643c524_293704cuda3std6ranges3__45__cpo4swapE:
	.zero		1
.L_9:


//--------------------- .nv.constant0._ZN7cutlass13device_kernelINS_4gemm6kernel13GemmUniversalIN4cute5tupleIJiiiiEEENS1_10collective13CollectiveMmaINS1_35MainloopSm100TmaUmmaWarpSpecializedILi24ELi2ELi4ENS5_IJNS4_1CILi1EEESB_SB_EEEEENS5_IJNSA_ILi64EEENSA_ILi80EEESE_EEENS_12float_e4m3_tENS5_IJlSB_lEEESH_SI_NS4_8TiledMMAINS4_8MMA_AtomIJNS4_10MMA_TraitsINS4_19SM100_MMA_F8F6F4_SSEJSH_SH_fSE_SF_NS4_17integral_constantINS4_4UMMA5MajorELSP_0EEESQ_NSN_INSO_7ScaleInELSR_0EEESS_EEEEEENS4_6LayoutISC_NS5_IJNSA_ILi0EEESW_SW_EEEEENS5_IJNS4_10UnderscoreESZ_SZ_EEEEENS4_13SM90_TMA_LOADENS4_14ComposedLayoutINS4_7SwizzleILi2ELi4ELi3EEENS4_18smem_ptr_flag_bitsILi8EEENSV_INS5_IJNSA_ILi8EEESE_EEENS5_IJSE_SB_EEEEEEEvNS4_8identityES12_S1C_vS1D_EENS_8epilogue10collective18CollectiveEpilogueINS1F_23Sm100TmaWarpSpecializedILi1ELi1ELi40ELb0ELb0EEEJSG_NS5_IJNSV_ISE_SB_EENSV_ISF_SB_EEEEESH_SI_SH_SI_NS1F_6fusion15FusionCallbacksIS1J_NS1N_17LinearCombinationISH_fSH_fLNS_15FloatRoundStyleE2EEESG_S1M_JEEENS4_5SM1004TMEM4LOAD25SM100_TMEM_LOAD_16dp32b8xES12_NS13_INS14_ILi0ELi4ELi3EEES17_NSV_INS5_IJS18_NSA_ILi16EEEEEENS5_IJS1Y_SB_EEEEEEENS4_39AutoVectorizingCopyWithAssumedAlignmentILi128EEENS4_14SM90_TMA_STOREES22_S24_S24_EEEvvEEEEvNT_6ParamsE --------------------------
	.section	.nv.constant0._ZN7cutlass13device_kernelINS_4gemm6kernel13GemmUniversalIN4cute5tupleIJiiiiEEENS1_10collective13CollectiveMmaINS1_35MainloopSm100TmaUmmaWarpSpecializedILi24ELi2ELi4ENS5_IJNS4_1CILi1EEESB_SB_EEEEENS5_IJNSA_ILi64EEENSA_ILi80EEESE_EEENS_12float_e4m3_tENS5_IJlSB_lEEESH_SI_NS4_8TiledMMAINS4_8MMA_AtomIJNS4_10MMA_TraitsINS4_19SM100_MMA_F8F6F4_SSEJSH_SH_fSE_SF_NS4_17integral_constantINS4_4UMMA5MajorELSP_0EEESQ_NSN_INSO_7ScaleInELSR_0EEESS_EEEEEENS4_6LayoutISC_NS5_IJNSA_ILi0EEESW_SW_EEEEENS5_IJNS4_10UnderscoreESZ_SZ_EEEEENS4_13SM90_TMA_LOADENS4_14ComposedLayoutINS4_7SwizzleILi2ELi4ELi3EEENS4_18smem_ptr_flag_bitsILi8EEENSV_INS5_IJNSA_ILi8EEESE_EEENS5_IJSE_SB_EEEEEEEvNS4_8identityES12_S1C_vS1D_EENS_8epilogue10collective18CollectiveEpilogueINS1F_23Sm100TmaWarpSpecializedILi1ELi1ELi40ELb0ELb0EEEJSG_NS5_IJNSV_ISE_SB_EENSV_ISF_SB_EEEEESH_SI_SH_SI_NS1F_6fusion15FusionCallbacksIS1J_NS1N_17LinearCombinationISH_fSH_fLNS_15FloatRoundStyleE2EEESG_S1M_JEEENS4_5SM1004TMEM4LOAD25SM100_TMEM_LOAD_16dp32b8xES12_NS13_INS14_ILi0ELi4ELi3EEES17_NSV_INS5_IJS18_NSA_ILi16EEEEEENS5_IJS1Y_SB_EEEEEEENS4_39AutoVectorizingCopyWithAssumedAlignmentILi128EEENS4_14SM90_TMA_STOREES22_S24_S24_EEEvvEEEEvNT_6ParamsE,"a",@progbits
	.sectionflags	@""
	.align	4
.nv.constant0._ZN7cutlass13device_kernelINS_4gemm6kernel13GemmUniversalIN4cute5tupleIJiiiiEEENS1_10collective13CollectiveMmaINS1_35MainloopSm100TmaUmmaWarpSpecializedILi24ELi2ELi4ENS5_IJNS4_1CILi1EEESB_SB_EEEEENS5_IJNSA_ILi64EEENSA_ILi80EEESE_EEENS_12float_e4m3_tENS5_IJlSB_lEEESH_SI_NS4_8TiledMMAINS4_8MMA_AtomIJNS4_10MMA_TraitsINS4_19SM100_MMA_F8F6F4_SSEJSH_SH_fSE_SF_NS4_17integral_constantINS4_4UMMA5MajorELSP_0EEESQ_NSN_INSO_7ScaleInELSR_0EEESS_EEEEEENS4_6LayoutISC_NS5_IJNSA_ILi0EEESW_SW_EEEEENS5_IJNS4_10UnderscoreESZ_SZ_EEEEENS4_13SM90_TMA_LOADENS4_14ComposedLayoutINS4_7SwizzleILi2ELi4ELi3EEENS4_18smem_ptr_flag_bitsILi8EEENSV_INS5_IJNSA_ILi8EEESE_EEENS5_IJSE_SB_EEEEEEEvNS4_8identityES12_S1C_vS1D_EENS_8epilogue10collective18CollectiveEpilogueINS1F_23Sm100TmaWarpSpecializedILi1ELi1ELi40ELb0ELb0EEEJSG_NS5_IJNSV_ISE_SB_EENSV_ISF_SB_EEEEESH_SI_SH_SI_NS1F_6fusion15FusionCallbacksIS1J_NS1N_17LinearCombinationISH_fSH_fLNS_15FloatRoundStyleE2EEESG_S1M_JEEENS4_5SM1004TMEM4LOAD25SM100_TMEM_LOAD_16dp32b8xES12_NS13_INS14_ILi0ELi4ELi3EEES17_NSV_INS5_IJS18_NSA_ILi16EEEEEENS5_IJS1Y_SB_EEEEEEENS4_39AutoVectorizingCopyWithAssumedAlignmentILi128EEENS4_14SM90_TMA_STOREES22_S24_S24_EEEvvEEEEvNT_6ParamsE:
	.zero		2944


//--------------------- SYMBOLS --------------------------

	.type		.nv.reservedSmem.offset0,@object
	.size		.nv.reservedSmem.offset0,0x4
	.type		.nv.reservedSmem.cap,@object
	.size		.nv.reservedSmem.cap,0x4
	.type		__assertfail,@function
